// auto-generated by cutlass_sweep.gemm — config: {"arch": "sm_100", "cluster_m": 2, "cluster_n": 1, "dtype": "fp16", "stages": 0, "tile_k": 64, "tile_m": 256, "tile_n": 256}
#include "cutlass/cutlass.h"
#include "cutlass/gemm/collective/collective_builder.hpp"
#include "cutlass/gemm/device/gemm_universal_adapter.h"
#include "cutlass/gemm/kernel/gemm_universal.hpp"
#include "cutlass/epilogue/collective/collective_builder.hpp"

using ElemA = cutlass::half_t;
using ElemB = cutlass::half_t;
using ElemCD = cutlass::half_t;
using Acc  = float;
using TileShape    = cute::Shape<cute::_256, cute::_256, cute::_64>;
using ClusterShape = cute::Shape<cute::_2, cute::_1, cute::_1>;

using CollectiveEpilogue = typename cutlass::epilogue::collective::CollectiveBuilder<
    cutlass::arch::Sm100, cutlass::arch::OpClassTensorOp,
    TileShape, ClusterShape,
    cutlass::epilogue::collective::EpilogueTileAuto,
    Acc, Acc,
    ElemCD, cutlass::layout::RowMajor, 128 / cutlass::sizeof_bits<ElemCD>::value,
    ElemCD, cutlass::layout::RowMajor, 128 / cutlass::sizeof_bits<ElemCD>::value,
    cutlass::epilogue::collective::EpilogueScheduleAuto
  >::CollectiveOp;

using CollectiveMainloop = typename cutlass::gemm::collective::CollectiveBuilder<
    cutlass::arch::Sm100, cutlass::arch::OpClassTensorOp,
    ElemA, cutlass::layout::RowMajor, 128 / cutlass::sizeof_bits<ElemA>::value,
    ElemB, cutlass::layout::ColumnMajor, 128 / cutlass::sizeof_bits<ElemB>::value,
    Acc,
    TileShape, ClusterShape,
    cutlass::gemm::collective::StageCountAutoCarveout<static_cast<int>(sizeof(typename CollectiveEpilogue::SharedStorage))>,
    cutlass::gemm::collective::KernelScheduleAuto
  >::CollectiveOp;

using GemmKernel = cutlass::gemm::kernel::GemmUniversal<
    cute::Shape<int,int,int,int>,
    CollectiveMainloop,
    CollectiveEpilogue
>;
using Gemm = cutlass::gemm::device::GemmUniversalAdapter<GemmKernel>;

// Force the device kernel symbol into the cubin without needing a host main.
auto* _anchor = &cutlass::device_kernel<GemmKernel>;


// ===== COMPILED SASS (sm_100a) =====

	.target	sm_100a

	.elftype	@"ET_EXEC"


//--------------------- .note.nv.tkinfo           --------------------------
	.section	.note.nv.tkinfo,"",@"SHT_NOTE"
	.sectionflags	@"SHF_NOTE_NV_TKINFO"
	.tkinfo
        /*0018*/ 	.word	0x00000002
        /*0030*/ 	.string	""
        /*0030*/ 	.string	"ptxas"
        /*0030*/ 	.string	"Cuda compilation tools, release 13.0, V13.0.88"
        /*0030*/ 	.string	"Build cuda_13.0.r13.0/compiler.36424714_0"
        /*0030*/ 	.string	"-arch sm_100a -m 64 "



//--------------------- .note.nv.cuinfo           --------------------------
	.section	.note.nv.cuinfo,"",@"SHT_NOTE"
	.sectionflags	@"SHF_NOTE_NV_CUINFO"
        /*0018*/ 	.short	0x0002
        /*001a*/ 	.short	0x0064
        /*001c*/ 	.short	0x0082
	.zero		2


//--------------------- .nv.info                  --------------------------
	.section	.nv.info,"",@"SHT_CUDA_INFO"
	.align	4


	//----- nvinfo : EIATTR_REGCOUNT
	.align		4
        /*0000*/ 	.byte	0x04, 0x2f
        /*0002*/ 	.short	(.L_19 - .L_18)
	.align		4
.L_18:
        /*0004*/ 	.word	index@(_ZN7cutlass13device_kernelINS_4gemm6kernel13GemmUniversalIN4cute5tupleIJiiiiEEENS1_10collective13CollectiveMmaINS1_35MainloopSm100TmaUmmaWarpSpecializedILi5ELi2ELi2ENS5_IJNS4_1CILi2EEENSA_ILi1EEESC_EEEEENS5_IJNSA_ILi256EEESF_NSA_ILi64EEEEEENS_6half_tENS5_IJlSC_lEEESI_SJ_NS4_8TiledMMAINS4_8MMA_AtomIJNS4_26SM100_MMA_F16BF16_2x1SM_SSISI_SI_fLi256ELi256ELNS4_4UMMA5MajorE0ELSO_0ELNSN_7ScaleInE0ELSP_0EEEEEENS4_6LayoutINS5_IJSC_SC_SC_EEENS5_IJNSA_ILi0EEESU_SU_EEEEENS5_IJNS4_10UnderscoreESX_SX_EEEEENS4_18SM100_TMA_2SM_LOADENS4_14ComposedLayoutINS4_7SwizzleILi3ELi4ELi3EEENS4_18smem_ptr_flag_bitsILi16EEENSS_INS5_IJNSA_ILi8EEESG_EEENS5_IJSG_SC_EEEEEEEvNS4_8identityES10_S1A_vS1B_EENS_8epilogue10collective18CollectiveEpilogueINS1D_23Sm100TmaWarpSpecializedILi4ELi2ELi64ELb1ELb0EEEJNS5_IJNSA_ILi128EEESF_SG_EEENS5_IJNSS_IS1I_SC_EENSS_ISG_SC_EEEEESI_SJ_SI_SJ_NS1D_6fusion15FusionCallbacksIS1H_NS1N_17LinearCombinationISI_fSI_fLNS_15FloatRoundStyleE2EEES1J_S1M_JEEENS4_5SM1004TMEM4LOAD26SM100_TMEM_LOAD_32dp32b64xENS4_13SM90_TMA_LOADES1A_NS4_39AutoVectorizingCopyWithAssumedAlignmentILi128EEENS4_14SM90_TMA_STOREES1A_S1Z_S1Z_EEEvvEEEEvNT_6ParamsE)
        /*0008*/ 	.word	0x000000ba


	//----- nvinfo : EIATTR_FRAME_SIZE
	.align		4
.L_19:
        /*000c*/ 	.byte	0x04, 0x11
        /*000e*/ 	.short	(.L_21 - .L_20)
	.align		4
.L_20:
        /*0010*/ 	.word	index@($__internal_2_$__cuda_sm10x_tcgen05_guardrail_trap_unallocated_columns_being_dealloced)
        /*0014*/ 	.word	0x00000000


	//----- nvinfo : EIATTR_FRAME_SIZE
	.align		4
.L_21:
        /*0018*/ 	.byte	0x04, 0x11
        /*001a*/ 	.short	(.L_23 - .L_22)
	.align		4
.L_22:
        /*001c*/ 	.word	index@($__internal_1_$__cuda_sm10x_tcgen05_guardrail_trap_phase_invalid_during_alloc)
        /*0020*/ 	.word	0x00000000


	//----- nvinfo : EIATTR_FRAME_SIZE
	.align		4
.L_23:
        /*0024*/ 	.byte	0x04, 0x11
        /*0026*/ 	.short	(.L_25 - .L_24)
	.align		4
.L_24:
        /*0028*/ 	.word	index@($__internal_0_$__cuda_sm10x_tcgen05_guardrail_trap_col_being_dealloced_not_returned_by_alloc)
        /*002c*/ 	.word	0x00000000


	//----- nvinfo : EIATTR_FRAME_SIZE
	.align		4
.L_25:
        /*0030*/ 	.byte	0x04, 0x11
        /*0032*/ 	.short	(.L_27 - .L_26)
	.align		4
.L_26:
        /*0034*/ 	.word	index@(_ZN7cutlass13device_kernelINS_4gemm6kernel13GemmUniversalIN4cute5tupleIJiiiiEEENS1_10collective13CollectiveMmaINS1_35MainloopSm100TmaUmmaWarpSpecializedILi5ELi2ELi2ENS5_IJNS4_1CILi2EEENSA_ILi1EEESC_EEEEENS5_IJNSA_ILi256EEESF_NSA_ILi64EEEEEENS_6half_tENS5_IJlSC_lEEESI_SJ_NS4_8TiledMMAINS4_8MMA_AtomIJNS4_26SM100_MMA_F16BF16_2x1SM_SSISI_SI_fLi256ELi256ELNS4_4UMMA5MajorE0ELSO_0ELNSN_7ScaleInE0ELSP_0EEEEEENS4_6LayoutINS5_IJSC_SC_SC_EEENS5_IJNSA_ILi0EEESU_SU_EEEEENS5_IJNS4_10UnderscoreESX_SX_EEEEENS4_18SM100_TMA_2SM_LOADENS4_14ComposedLayoutINS4_7SwizzleILi3ELi4ELi3EEENS4_18smem_ptr_flag_bitsILi16EEENSS_INS5_IJNSA_ILi8EEESG_EEENS5_IJSG_SC_EEEEEEEvNS4_8identityES10_S1A_vS1B_EENS_8epilogue10collective18CollectiveEpilogueINS1D_23Sm100TmaWarpSpecializedILi4ELi2ELi64ELb1ELb0EEEJNS5_IJNSA_ILi128EEESF_SG_EEENS5_IJNSS_IS1I_SC_EENSS_ISG_SC_EEEEESI_SJ_SI_SJ_NS1D_6fusion15FusionCallbacksIS1H_NS1N_17LinearCombinationISI_fSI_fLNS_15FloatRoundStyleE2EEES1J_S1M_JEEENS4_5SM1004TMEM4LOAD26SM100_TMEM_LOAD_32dp32b64xENS4_13SM90_TMA_LOADES1A_NS4_39AutoVectorizingCopyWithAssumedAlignmentILi128EEENS4_14SM90_TMA_STOREES1A_S1Z_S1Z_EEEvvEEEEvNT_6ParamsE)
        /*0038*/ 	.word	0x00000000


	//----- nvinfo : EIATTR_MIN_STACK_SIZE
	.align		4
.L_27:
        /*003c*/ 	.byte	0x04, 0x12
        /*003e*/ 	.short	(.L_29 - .L_28)
	.align		4
.L_28:
        /*0040*/ 	.word	index@(_ZN7cutlass13device_kernelINS_4gemm6kernel13GemmUniversalIN4cute5tupleIJiiiiEEENS1_10collective13CollectiveMmaINS1_35MainloopSm100TmaUmmaWarpSpecializedILi5ELi2ELi2ENS5_IJNS4_1CILi2EEENSA_ILi1EEESC_EEEEENS5_IJNSA_ILi256EEESF_NSA_ILi64EEEEEENS_6half_tENS5_IJlSC_lEEESI_SJ_NS4_8TiledMMAINS4_8MMA_AtomIJNS4_26SM100_MMA_F16BF16_2x1SM_SSISI_SI_fLi256ELi256ELNS4_4UMMA5MajorE0ELSO_0ELNSN_7ScaleInE0ELSP_0EEEEEENS4_6LayoutINS5_IJSC_SC_SC_EEENS5_IJNSA_ILi0EEESU_SU_EEEEENS5_IJNS4_10UnderscoreESX_SX_EEEEENS4_18SM100_TMA_2SM_LOADENS4_14ComposedLayoutINS4_7SwizzleILi3ELi4ELi3EEENS4_18smem_ptr_flag_bitsILi16EEENSS_INS5_IJNSA_ILi8EEESG_EEENS5_IJSG_SC_EEEEEEEvNS4_8identityES10_S1A_vS1B_EENS_8epilogue10collective18CollectiveEpilogueINS1D_23Sm100TmaWarpSpecializedILi4ELi2ELi64ELb1ELb0EEEJNS5_IJNSA_ILi128EEESF_SG_EEENS5_IJNSS_IS1I_SC_EENSS_ISG_SC_EEEEESI_SJ_SI_SJ_NS1D_6fusion15FusionCallbacksIS1H_NS1N_17LinearCombinationISI_fSI_fLNS_15FloatRoundStyleE2EEES1J_S1M_JEEENS4_5SM1004TMEM4LOAD26SM100_TMEM_LOAD_32dp32b64xENS4_13SM90_TMA_LOADES1A_NS4_39AutoVectorizingCopyWithAssumedAlignmentILi128EEENS4_14SM90_TMA_STOREES1A_S1Z_S1Z_EEEvvEEEEvNT_6ParamsE)
        /*0044*/ 	.word	0x00000000
.L_29:


//--------------------- .nv.compat                --------------------------
	.section	.nv.compat,"",@"SHT_CUDA_COMPAT_INFO"
	.align	4
        /*0000*/ 	.byte	0x02, 0x09, 0x01, 0x00, 0x02, 0x02, 0x02, 0x00, 0x02, 0x05, 0x05, 0x00, 0x03, 0x07, 0x01, 0x01
        /*0010*/ 	.byte	0x02, 0x03, 0x01, 0x00, 0x02, 0x06, 0x01, 0x00, 0x04, 0x0b, 0x08, 0x00, 0x09, 0x00, 0x00, 0x00
        /*0020*/ 	.byte	0x00, 0x00, 0x00, 0x00


//--------------------- .nv.info._ZN7cutlass13device_kernelINS_4gemm6kernel13GemmUniversalIN4cute5tupleIJiiiiEEENS1_10collective13CollectiveMmaINS1_35MainloopSm100TmaUmmaWarpSpecializedILi5ELi2ELi2ENS5_IJNS4_1CILi2EEENSA_ILi1EEESC_EEEEENS5_IJNSA_ILi256EEESF_NSA_ILi64EEEEEENS_6half_tENS5_IJlSC_lEEESI_SJ_NS4_8TiledMMAINS4_8MMA_AtomIJNS4_26SM100_MMA_F16BF16_2x1SM_SSISI_SI_fLi256ELi256ELNS4_4UMMA5MajorE0ELSO_0ELNSN_7ScaleInE0ELSP_0EEEEEENS4_6LayoutINS5_IJSC_SC_SC_EEENS5_IJNSA_ILi0EEESU_SU_EEEEENS5_IJNS4_10UnderscoreESX_SX_EEEEENS4_18SM100_TMA_2SM_LOADENS4_14ComposedLayoutINS4_7SwizzleILi3ELi4ELi3EEENS4_18smem_ptr_flag_bitsILi16EEENSS_INS5_IJNSA_ILi8EEESG_EEENS5_IJSG_SC_EEEEEEEvNS4_8identityES10_S1A_vS1B_EENS_8epilogue10collective18CollectiveEpilogueINS1D_23Sm100TmaWarpSpecializedILi4ELi2ELi64ELb1ELb0EEEJNS5_IJNSA_ILi128EEESF_SG_EEENS5_IJNSS_IS1I_SC_EENSS_ISG_SC_EEEEESI_SJ_SI_SJ_NS1D_6fusion15FusionCallbacksIS1H_NS1N_17LinearCombinationISI_fSI_fLNS_15FloatRoundStyleE2EEES1J_S1M_JEEENS4_5SM1004TMEM4LOAD26SM100_TMEM_LOAD_32dp32b64xENS4_13SM90_TMA_LOADES1A_NS4_39AutoVectorizingCopyWithAssumedAlignmentILi128EEENS4_14SM90_TMA_STOREES1A_S1Z_S1Z_EEEvvEEEEvNT_6ParamsE --------------------------
	.section	.nv.info._ZN7cutlass13device_kernelINS_4gemm6kernel13GemmUniversalIN4cute5tupleIJiiiiEEENS1_10collective13CollectiveMmaINS1_35MainloopSm100TmaUmmaWarpSpecializedILi5ELi2ELi2ENS5_IJNS4_1CILi2EEENSA_ILi1EEESC_EEEEENS5_IJNSA_ILi256EEESF_NSA_ILi64EEEEEENS_6half_tENS5_IJlSC_lEEESI_SJ_NS4_8TiledMMAINS4_8MMA_AtomIJNS4_26SM100_MMA_F16BF16_2x1SM_SSISI_SI_fLi256ELi256ELNS4_4UMMA5MajorE0ELSO_0ELNSN_7ScaleInE0ELSP_0EEEEEENS4_6LayoutINS5_IJSC_SC_SC_EEENS5_IJNSA_ILi0EEESU_SU_EEEEENS5_IJNS4_10UnderscoreESX_SX_EEEEENS4_18SM100_TMA_2SM_LOADENS4_14ComposedLayoutINS4_7SwizzleILi3ELi4ELi3EEENS4_18smem_ptr_flag_bitsILi16EEENSS_INS5_IJNSA_ILi8EEESG_EEENS5_IJSG_SC_EEEEEEEvNS4_8identityES10_S1A_vS1B_EENS_8epilogue10collective18CollectiveEpilogueINS1D_23Sm100TmaWarpSpecializedILi4ELi2ELi64ELb1ELb0EEEJNS5_IJNSA_ILi128EEESF_SG_EEENS5_IJNSS_IS1I_SC_EENSS_ISG_SC_EEEEESI_SJ_SI_SJ_NS1D_6fusion15FusionCallbacksIS1H_NS1N_17LinearCombinationISI_fSI_fLNS_15FloatRoundStyleE2EEES1J_S1M_JEEENS4_5SM1004TMEM4LOAD26SM100_TMEM_LOAD_32dp32b64xENS4_13SM90_TMA_LOADES1A_NS4_39AutoVectorizingCopyWithAssumedAlignmentILi128EEENS4_14SM90_TMA_STOREES1A_S1Z_S1Z_EEEvvEEEEvNT_6ParamsE,"",@"SHT_CUDA_INFO"
	.sectionflags	@""
	.align	4


	//----- nvinfo : EIATTR_CUDA_API_VERSION
	.align		4
        /*0000*/ 	.byte	0x04, 0x37
        /*0002*/ 	.short	(.L_31 - .L_30)
.L_30:
        /*0004*/ 	.word	0x00000082


	//----- nvinfo : EIATTR_KPARAM_INFO
	.align		4
.L_31:
        /*0008*/ 	.byte	0x04, 0x17
        /*000a*/ 	.short	(.L_33 - .L_32)
.L_32:
        /*000c*/ 	.word	0x00000000
        /*0010*/ 	.short	0x0000
        /*0012*/ 	.short	0x0000
        /*0014*/ 	.byte	0x00, 0xf0, 0x01, 0x20


	//----- nvinfo : EIATTR_AT_ENTRY_FRAGMENTS
	.align		4
.L_33:
        /*0018*/ 	.byte	0x04, 0x4f
        /*001a*/ 	.short	(.L_35 - .L_34)


	//   ....[0]....
.L_34:
        /*001c*/ 	.word	0x00000007


	//----- nvinfo : EIATTR_RESERVED_SMEM_USED
	.align		4
.L_35:
        /*0020*/ 	.byte	0x01, 0x41
	.zero		2


	//----- nvinfo : EIATTR_SPARSE_MMA_MASK
	.align		4
        /*0024*/ 	.byte	0x03, 0x50
        /*0026*/ 	.short	0x0000


	//----- nvinfo : EIATTR_TCGEN05_2CTA_USED
	.align		4
        /*0028*/ 	.byte	0x01, 0x52
	.zero		2


	//----- nvinfo : EIATTR_MAXREG_COUNT
	.align		4
        /*002c*/ 	.byte	0x03, 0x1b
        /*002e*/ 	.short	0x00ff


	//----- nvinfo : EIATTR_NUM_BARRIERS
	.align		4
        /*0030*/ 	.byte	0x02, 0x4c
        /*0032*/ 	.byte	0x07
	.zero		1


	//----- nvinfo : EIATTR_EXTERNS
	.align		4
        /*0034*/ 	.byte	0x04, 0x0f
        /*0036*/ 	.short	(.L_37 - .L_36)


	//   ....[0]....
	.align		4
.L_36:
        /*0038*/ 	.word	index@(__assertfail)


	//----- nvinfo : EIATTR_MERCURY_ISA_VERSION
	.align		4
.L_37:
        /*003c*/ 	.byte	0x03, 0x5f
        /*003e*/ 	.short	0x0101


	//----- nvinfo : EIATTR_INT_WARP_WIDE_INSTR_OFFSETS
	.align		4
        /*0040*/ 	.byte	0x04, 0x31
        /*0042*/ 	.short	(.L_39 - .L_38)


	//   ....[0]....
.L_38:
        /*0044*/ 	.word	0x00000cf0


	//   ....[1]....
        /*0048*/ 	.word	0x00000d90


	//   ....[2]....
        /*004c*/ 	.word	0x000020c0


	//   ....[3]....
        /*0050*/ 	.word	0x00003f10


	//   ....[4]....
        /*0054*/ 	.word	0x00003f30


	//   ....[5]....
        /*0058*/ 	.word	0x00003f60


	//   ....[6]....
        /*005c*/ 	.word	0x000048a0


	//   ....[7]....
        /*0060*/ 	.word	0x00004910


	//   ....[8]....
        /*0064*/ 	.word	0x000049f0


	//   ....[9]....
        /*0068*/ 	.word	0x00004a70


	//   ....[10]....
        /*006c*/ 	.word	0x00004b80


	//   ....[11]....
        /*0070*/ 	.word	0x00004c10


	//   ....[12]....
        /*0074*/ 	.word	0x00004df0


	//   ....[13]....
        /*0078*/ 	.word	0x00004f50


	//----- nvinfo : EIATTR_COOP_GROUP_MASK_REGIDS
	.align		4
.L_39:
        /*007c*/ 	.byte	0x04, 0x29
        /*007e*/ 	.short	(.L_41 - .L_40)


	//   ....[0]....
.L_40:
        /*0080*/ 	.word	0xffffffff


	//   ....[1]....
        /*0084*/ 	.word	0xffffffff


	//   ....[2]....
        /*0088*/ 	.word	0xffffffff


	//   ....[3]....
        /*008c*/ 	.word	0xffffffff


	//   ....[4]....
        /*0090*/ 	.word	0xffffffff


	//   ....[5]....
        /*0094*/ 	.word	0xffffffff


	//   ....[6]....
        /*0098*/ 	.word	0xffffffff


	//   ....[7]....
        /*009c*/ 	.word	0xffffffff


	//   ....[8]....
        /*00a0*/ 	.word	0xffffffff


	//   ....[9]....
        /*00a4*/ 	.word	0xffffffff


	//   ....[10]....
        /*00a8*/ 	.word	0xffffffff


	//   ....[11]....
        /*00ac*/ 	.word	0xffffffff


	//   ....[12]....
        /*00b0*/ 	.word	0xffffffff


	//   ....[13]....
        /*00b4*/ 	.word	0xffffffff


	//----- nvinfo : EIATTR_COOP_GROUP_INSTR_OFFSETS
	.align		4
.L_41:
        /*00b8*/ 	.byte	0x04, 0x28
        /*00ba*/ 	.short	(.L_43 - .L_42)


	//   ....[0]....
.L_42:
        /*00bc*/ 	.word	0x000000c0


	//   ....[1]....
        /*00c0*/ 	.word	0x00000500


	//   ....[2]....
        /*00c4*/ 	.word	0x000006a0


	//   ....[3]....
        /*00c8*/ 	.word	0x00000830


	//   ....[4]....
        /*00cc*/ 	.word	0x00000920


	//   ....[5]....
        /*00d0*/ 	.word	0x00000a80


	//   ....[6]....
        /*00d4*/ 	.word	0x00000bd0


	//   ....[7]....
        /*00d8*/ 	.word	0x00000e10


	//   ....[8]....
        /*00dc*/ 	.word	0x00001fa0


	//   ....[9]....
        /*00e0*/ 	.word	0x00002e10


	//   ....[10]....
        /*00e4*/ 	.word	0x000032e0


	//   ....[11]....
        /*00e8*/ 	.word	0x00003310


	//   ....[12]....
        /*00ec*/ 	.word	0x00003e10


	//   ....[13]....
        /*00f0*/ 	.word	0x00004020


	//----- nvinfo : EIATTR_VRC_CTA_INIT_COUNT
	.align		4
.L_43:
        /*00f4*/ 	.byte	0x02, 0x4a
        /*00f6*/ 	.byte	0x80
	.zero		1


	//----- nvinfo : EIATTR_SYSCALL_OFFSETS
	.align		4
        /*00f8*/ 	.byte	0x04, 0x46
        /*00fa*/ 	.short	(.L_45 - .L_44)


	//   ....[0]....
.L_44:
        /*00fc*/ 	.word	0x00005a00


	//   ....[1]....
        /*0100*/ 	.word	0x00005af0


	//   ....[2]....
        /*0104*/ 	.word	0x00006460


	//   ....[3]....
        /*0108*/ 	.word	0x00007920


	//   ....[4]....
        /*010c*/ 	.word	0x00008d40


	//   ....[5]....
        /*0110*/ 	.word	0x0000a150


	//----- nvinfo : EIATTR_MBARRIER_INSTR_OFFSETS
	.align		4
.L_45:
        /*0114*/ 	.byte	0x04, 0x39
        /*0116*/ 	.short	(.L_47 - .L_46)


	//   ....[0]....
.L_46:
        /*0118*/ 	.word	0x000005f0
        /*011c*/ 	.word	0x000000ff
        /*0120*/ 	.word	0x00000000
        /*0124*/ 	.short	0x0100
        /*0126*/ 	.byte	0x08
	.zero		1


	//   ....[1]....
        /*0128*/ 	.word	0x00000600
        /*012c*/ 	.word	0x000000ff
        /*0130*/ 	.word	0x00000028
        /*0134*/ 	.short	0x0100
        /*0136*/ 	.byte	0x08
	.zero		1


	//   ....[2]....
        /*0138*/ 	.word	0x00000610
        /*013c*/ 	.word	0x000000ff
        /*0140*/ 	.word	0x00000008
        /*0144*/ 	.short	0x0100
        /*0146*/ 	.byte	0x08
	.zero		1


	//   ....[3]....
        /*0148*/ 	.word	0x00000620
        /*014c*/ 	.word	0x000000ff
        /*0150*/ 	.word	0x00000030
        /*0154*/ 	.short	0x0100
        /*0156*/ 	.byte	0x08
	.zero		1


	//   ....[4]....
        /*0158*/ 	.word	0x00000630
        /*015c*/ 	.word	0x000000ff
        /*0160*/ 	.word	0x00000010
        /*0164*/ 	.short	0x0100
        /*0166*/ 	.byte	0x08
	.zero		1


	//   ....[5]....
        /*0168*/ 	.word	0x00000640
        /*016c*/ 	.word	0x000000ff
        /*0170*/ 	.word	0x00000038
        /*0174*/ 	.short	0x0100
        /*0176*/ 	.byte	0x08
	.zero		1


	//   ....[6]....
        /*0178*/ 	.word	0x00000650
        /*017c*/ 	.word	0x000000ff
        /*0180*/ 	.word	0x00000018
        /*0184*/ 	.short	0x0100
        /*0186*/ 	.byte	0x08
	.zero		1


	//   ....[7]....
        /*0188*/ 	.word	0x00000660
        /*018c*/ 	.word	0x000000ff
        /*0190*/ 	.word	0x00000040
        /*0194*/ 	.short	0x0100
        /*0196*/ 	.byte	0x08
	.zero		1


	//   ....[8]....
        /*0198*/ 	.word	0x00000670
        /*019c*/ 	.word	0x000000ff
        /*01a0*/ 	.word	0x00000020
        /*01a4*/ 	.short	0x0100
        /*01a6*/ 	.byte	0x08
	.zero		1


	//   ....[9]....
        /*01a8*/ 	.word	0x00000680
        /*01ac*/ 	.word	0x000000ff
        /*01b0*/ 	.word	0x00000048
        /*01b4*/ 	.short	0x0100
        /*01b6*/ 	.byte	0x08
	.zero		1


	//   ....[10]....
        /*01b8*/ 	.word	0x000007a0
        /*01bc*/ 	.word	0x000000ff
        /*01c0*/ 	.word	0x00000050
        /*01c4*/ 	.short	0x0100
        /*01c6*/ 	.byte	0x09
	.zero		1


	//   ....[11]....
        /*01c8*/ 	.word	0x000007b0
        /*01cc*/ 	.word	0x000000ff
        /*01d0*/ 	.word	0x00000070
        /*01d4*/ 	.short	0x0100
        /*01d6*/ 	.byte	0x09
	.zero		1


	//   ....[12]....
        /*01d8*/ 	.word	0x000007c0
        /*01dc*/ 	.word	0x000000ff
        /*01e0*/ 	.word	0x00000058
        /*01e4*/ 	.short	0x0100
        /*01e6*/ 	.byte	0x09
	.zero		1


	//   ....[13]....
        /*01e8*/ 	.word	0x000007d0
        /*01ec*/ 	.word	0x000000ff
        /*01f0*/ 	.word	0x00000078
        /*01f4*/ 	.short	0x0100
        /*01f6*/ 	.byte	0x09
	.zero		1


	//   ....[14]....
        /*01f8*/ 	.word	0x000007e0
        /*01fc*/ 	.word	0x000000ff
        /*0200*/ 	.word	0x00000060
        /*0204*/ 	.short	0x0100
        /*0206*/ 	.byte	0x09
	.zero		1


	//   ....[15]....
        /*0208*/ 	.word	0x000007f0
        /*020c*/ 	.word	0x000000ff
        /*0210*/ 	.word	0x00000080
        /*0214*/ 	.short	0x0100
        /*0216*/ 	.byte	0x09
	.zero		1


	//   ....[16]....
        /*0218*/ 	.word	0x00000800
        /*021c*/ 	.word	0x000000ff
        /*0220*/ 	.word	0x00000068
        /*0224*/ 	.short	0x0100
        /*0226*/ 	.byte	0x09
	.zero		1


	//   ....[17]....
        /*0228*/ 	.word	0x00000810
        /*022c*/ 	.word	0x000000ff
        /*0230*/ 	.word	0x00000088
        /*0234*/ 	.short	0x0100
        /*0236*/ 	.byte	0x09
	.zero		1


	//   ....[18]....
        /*0238*/ 	.word	0x000008f0
        /*023c*/ 	.word	0x000000ff
        /*0240*/ 	.word	0x00000090
        /*0244*/ 	.short	0x0100
        /*0246*/ 	.byte	0x08
	.zero		1


	//   ....[19]....
        /*0248*/ 	.word	0x00000900
        /*024c*/ 	.word	0x000000ff
        /*0250*/ 	.word	0x00000098
        /*0254*/ 	.short	0x0100
        /*0256*/ 	.byte	0x08
	.zero		1


	//   ....[20]....
        /*0258*/ 	.word	0x00000a30
        /*025c*/ 	.word	0x000000ff
        /*0260*/ 	.word	0x000000a0
        /*0264*/ 	.short	0x0100
        /*0266*/ 	.byte	0x08
	.zero		1


	//   ....[21]....
        /*0268*/ 	.word	0x00000a40
        /*026c*/ 	.word	0x000000ff
        /*0270*/ 	.word	0x000000b0
        /*0274*/ 	.short	0x0100
        /*0276*/ 	.byte	0x08
	.zero		1


	//   ....[22]....
        /*0278*/ 	.word	0x00000a50
        /*027c*/ 	.word	0x000000ff
        /*0280*/ 	.word	0x000000a8
        /*0284*/ 	.short	0x0100
        /*0286*/ 	.byte	0x08
	.zero		1


	//   ....[23]....
        /*0288*/ 	.word	0x00000a60
        /*028c*/ 	.word	0x000000ff
        /*0290*/ 	.word	0x000000b8
        /*0294*/ 	.short	0x0100
        /*0296*/ 	.byte	0x08
	.zero		1


	//   ....[24]....
        /*0298*/ 	.word	0x00000b80
        /*029c*/ 	.word	0x000000ff
        /*02a0*/ 	.word	0x000000c0
        /*02a4*/ 	.short	0x0100
        /*02a6*/ 	.byte	0x09
	.zero		1


	//   ....[25]....
        /*02a8*/ 	.word	0x00000b90
        /*02ac*/ 	.word	0x000000ff
        /*02b0*/ 	.word	0x000000d0
        /*02b4*/ 	.short	0x0100
        /*02b6*/ 	.byte	0x09
	.zero		1


	//   ....[26]....
        /*02b8*/ 	.word	0x00000ba0
        /*02bc*/ 	.word	0x000000ff
        /*02c0*/ 	.word	0x000000c8
        /*02c4*/ 	.short	0x0100
        /*02c6*/ 	.byte	0x09
	.zero		1


	//   ....[27]....
        /*02c8*/ 	.word	0x00000bb0
        /*02cc*/ 	.word	0x000000ff
        /*02d0*/ 	.word	0x000000d8
        /*02d4*/ 	.short	0x0100
        /*02d6*/ 	.byte	0x09
	.zero		1


	//   ....[28]....
        /*02d8*/ 	.word	0x00000ca0
        /*02dc*/ 	.word	0x000000ff
        /*02e0*/ 	.word	0x000000e0
        /*02e4*/ 	.short	0x0100
        /*02e6*/ 	.byte	0x08
	.zero		1


	//   ....[29]....
        /*02e8*/ 	.word	0x00000cb0
        /*02ec*/ 	.word	0x000000ff
        /*02f0*/ 	.word	0x000000f0
        /*02f4*/ 	.short	0x0100
        /*02f6*/ 	.byte	0x08
	.zero		1


	//   ....[30]....
        /*02f8*/ 	.word	0x00000cc0
        /*02fc*/ 	.word	0x000000ff
        /*0300*/ 	.word	0x000000e8
        /*0304*/ 	.short	0x0100
        /*0306*/ 	.byte	0x08
	.zero		1


	//   ....[31]....
        /*0308*/ 	.word	0x00000cd0
        /*030c*/ 	.word	0x000000ff
        /*0310*/ 	.word	0x000000f8
        /*0314*/ 	.short	0x0100
        /*0316*/ 	.byte	0x08
	.zero		1


	//   ....[32]....
        /*0318*/ 	.word	0x00000dc0
        /*031c*/ 	.word	0x000000ff
        /*0320*/ 	.word	0x00000100
        /*0324*/ 	.short	0x0100
        /*0326*/ 	.byte	0x07
	.zero		1


	//   ....[33]....
        /*0328*/ 	.word	0x000017d0
        /*032c*/ 	.word	0x00000003
        /*0330*/ 	.word	0x000000f0
        /*0334*/ 	.short	0x010a
        /*0336*/ 	.byte	0xff
	.zero		1


	//   ....[34]....
        /*0338*/ 	.word	0x00001800
        /*033c*/ 	.word	0x00000003
        /*0340*/ 	.word	0x000000e0
        /*0344*/ 	.short	0x0101
        /*0346*/ 	.byte	0xff
	.zero		1


	//   ....[35]....
        /*0348*/ 	.word	0x00001900
        /*034c*/ 	.word	0x000000ff
        /*0350*/ 	.word	0x00000028
        /*0354*/ 	.short	0x010a
        /*0356*/ 	.byte	0x08
	.zero		1


	//   ....[36]....
        /*0358*/ 	.word	0x000019c0
        /*035c*/ 	.word	0x000000ff
        /*0360*/ 	.word	0x00000028
        /*0364*/ 	.short	0x010a
        /*0366*/ 	.byte	0x21
	.zero		1


	//   ....[37]....
        /*0368*/ 	.word	0x00001b80
        /*036c*/ 	.word	0x000000ff
        /*0370*/ 	.word	0x00000028
        /*0374*/ 	.short	0x010a
        /*0376*/ 	.byte	0x08
	.zero		1


	//   ....[38]....
        /*0378*/ 	.word	0x00001c60
        /*037c*/ 	.word	0x000000ff
        /*0380*/ 	.word	0x00000098
        /*0384*/ 	.short	0x0101
        /*0386*/ 	.byte	0x06
	.zero		1


	//   ....[39]....
        /*0388*/ 	.word	0x00001c80
        /*038c*/ 	.word	0x000000ff
        /*0390*/ 	.word	0x00000028
        /*0394*/ 	.short	0x010a
        /*0396*/ 	.byte	0x08
	.zero		1


	//   ....[40]....
        /*0398*/ 	.word	0x00001d00
        /*039c*/ 	.word	0x000000ff
        /*03a0*/ 	.word	0x00000028
        /*03a4*/ 	.short	0x010a
        /*03a6*/ 	.byte	0x11
	.zero		1


	//   ....[41]....
        /*03a8*/ 	.word	0x00001e90
        /*03ac*/ 	.word	0x000000ff
        /*03b0*/ 	.word	0x00000028
        /*03b4*/ 	.short	0x010a
        /*03b6*/ 	.byte	0x08
	.zero		1


	//   ....[42]....
        /*03b8*/ 	.word	0x00001fd0
        /*03bc*/ 	.word	0x00000002
        /*03c0*/ 	.word	0x000000a0
        /*03c4*/ 	.short	0x010a
        /*03c6*/ 	.byte	0xff
	.zero		1


	//   ....[43]....
        /*03c8*/ 	.word	0x00002090
        /*03cc*/ 	.word	0x00000002
        /*03d0*/ 	.word	0x00000000
        /*03d4*/ 	.short	0x0101
        /*03d6*/ 	.byte	0xff
	.zero		1


	//   ....[44]....
        /*03d8*/ 	.word	0x000025f0
        /*03dc*/ 	.word	0x000000ff
        /*03e0*/ 	.word	0x00000000
        /*03e4*/ 	.short	0x010a
        /*03e6*/ 	.byte	0x04
	.zero		1


	//   ....[45]....
        /*03e8*/ 	.word	0x00002680
        /*03ec*/ 	.word	0x000000ff
        /*03f0*/ 	.word	0x00000000
        /*03f4*/ 	.short	0x010a
        /*03f6*/ 	.byte	0x04
	.zero		1


	//   ....[46]....
        /*03f8*/ 	.word	0x00002710
        /*03fc*/ 	.word	0x000000ff
        /*0400*/ 	.word	0x00000000
        /*0404*/ 	.short	0x010a
        /*0406*/ 	.byte	0x04
	.zero		1


	//   ....[47]....
        /*0408*/ 	.word	0x000027a0
        /*040c*/ 	.word	0x000000ff
        /*0410*/ 	.word	0x00000000
        /*0414*/ 	.short	0x010a
        /*0416*/ 	.byte	0x04
	.zero		1


	//   ....[48]....
        /*0418*/ 	.word	0x00002840
        /*041c*/ 	.word	0x00000000
        /*0420*/ 	.word	0x00000000
        /*0424*/ 	.short	0x010a
        /*0426*/ 	.byte	0xff
	.zero		1


	//   ....[49]....
        /*0428*/ 	.word	0x00002970
        /*042c*/ 	.word	0x00000000
        /*0430*/ 	.word	0x000000e0
        /*0434*/ 	.short	0x010a
        /*0436*/ 	.byte	0xff
	.zero		1


	//   ....[50]....
        /*0438*/ 	.word	0x000029e0
        /*043c*/ 	.word	0x00000004
        /*0440*/ 	.word	0x00000000
        /*0444*/ 	.short	0x0101
        /*0446*/ 	.byte	0xff
	.zero		1


	//   ....[51]....
        /*0448*/ 	.word	0x00002a00
        /*044c*/ 	.word	0x000000ff
        /*0450*/ 	.word	0x000000b0
        /*0454*/ 	.short	0x010a
        /*0456*/ 	.byte	0x05
	.zero		1


	//   ....[52]....
        /*0458*/ 	.word	0x00002b20
        /*045c*/ 	.word	0x00000000
        /*0460*/ 	.word	0x000000a0
        /*0464*/ 	.short	0x010a
        /*0466*/ 	.byte	0xff
	.zero		1


	//   ....[53]....
        /*0468*/ 	.word	0x00002c20
        /*046c*/ 	.word	0x00000000
        /*0470*/ 	.word	0x00000000
        /*0474*/ 	.short	0x0101
        /*0476*/ 	.byte	0xff
	.zero		1


	//   ....[54]....
        /*0478*/ 	.word	0x00002cb0
        /*047c*/ 	.word	0x000000ff
        /*0480*/ 	.word	0x000000b0
        /*0484*/ 	.short	0x0106
        /*0486*/ 	.byte	0x05
	.zero		1


	//   ....[55]....
        /*0488*/ 	.word	0x00002cd0
        /*048c*/ 	.word	0x000000ff
        /*0490*/ 	.word	0x000000b0
        /*0494*/ 	.short	0x010a
        /*0496*/ 	.byte	0x05
	.zero		1


	//   ....[56]....
        /*0498*/ 	.word	0x00002d60
        /*049c*/ 	.word	0x000000ff
        /*04a0*/ 	.word	0x000000b0
        /*04a4*/ 	.short	0x0106
        /*04a6*/ 	.byte	0x04
	.zero		1


	//   ....[57]....
        /*04a8*/ 	.word	0x00002da0
        /*04ac*/ 	.word	0x00000000
        /*04b0*/ 	.word	0x000000b0
        /*04b4*/ 	.short	0x010a
        /*04b6*/ 	.byte	0xff
	.zero		1


	//   ....[58]....
        /*04b8*/ 	.word	0x00002fe0
        /*04bc*/ 	.word	0x000000ff
        /*04c0*/ 	.word	0x00000008
        /*04c4*/ 	.short	0x010a
        /*04c6*/ 	.byte	0x06
	.zero		1


	//   ....[59]....
        /*04c8*/ 	.word	0x00003000
        /*04cc*/ 	.word	0x000000ff
        /*04d0*/ 	.word	0x00000008
        /*04d4*/ 	.short	0x010a
        /*04d6*/ 	.byte	0x06
	.zero		1


	//   ....[60]....
        /*04d8*/ 	.word	0x00003190
        /*04dc*/ 	.word	0x000000ff
        /*04e0*/ 	.word	0x00000008
        /*04e4*/ 	.short	0x010a
        /*04e6*/ 	.byte	0x06
	.zero		1


	//   ....[61]....
        /*04e8*/ 	.word	0x000031b0
        /*04ec*/ 	.word	0x000000ff
        /*04f0*/ 	.word	0x00000008
        /*04f4*/ 	.short	0x010a
        /*04f6*/ 	.byte	0x06
	.zero		1


	//   ....[62]....
        /*04f8*/ 	.word	0x00003270
        /*04fc*/ 	.word	0x000000ff
        /*0500*/ 	.word	0x00000000
        /*0504*/ 	.short	0x0101
        /*0506*/ 	.byte	0x07
	.zero		1


	//   ....[63]....
        /*0508*/ 	.word	0x000035b0
        /*050c*/ 	.word	0x00000000
        /*0510*/ 	.word	0x000000a0
        /*0514*/ 	.short	0x010a
        /*0516*/ 	.byte	0xff
	.zero		1


	//   ....[64]....
        /*0518*/ 	.word	0x00003670
        /*051c*/ 	.word	0x00000000
        /*0520*/ 	.word	0x00000000
        /*0524*/ 	.short	0x0101
        /*0526*/ 	.byte	0xff
	.zero		1


	//   ....[65]....
        /*0528*/ 	.word	0x00003730
        /*052c*/ 	.word	0x000000ff
        /*0530*/ 	.word	0x00000000
        /*0534*/ 	.short	0x010a
        /*0536*/ 	.byte	0x08
	.zero		1


	//   ....[66]....
        /*0538*/ 	.word	0x00003740
        /*053c*/ 	.word	0x000000ff
        /*0540*/ 	.word	0x000000d0
        /*0544*/ 	.short	0x010a
        /*0546*/ 	.byte	0x09
	.zero		1


	//   ....[67]....
        /*0548*/ 	.word	0x000037f0
        /*054c*/ 	.word	0x000000ff
        /*0550*/ 	.word	0x00000000
        /*0554*/ 	.short	0x010a
        /*0556*/ 	.byte	0x08
	.zero		1


	//   ....[68]....
        /*0558*/ 	.word	0x00003920
        /*055c*/ 	.word	0x000000ff
        /*0560*/ 	.word	0x00000000
        /*0564*/ 	.short	0x010a
        /*0566*/ 	.byte	0x1e
	.zero		1


	//   ....[69]....
        /*0568*/ 	.word	0x00003c20
        /*056c*/ 	.word	0x000000ff
        /*0570*/ 	.word	0x00000000
        /*0574*/ 	.short	0x010a
        /*0576*/ 	.byte	0x05
	.zero		1


	//   ....[70]....
        /*0578*/ 	.word	0x00003cc0
        /*057c*/ 	.word	0x00000000
        /*0580*/ 	.word	0x00000000
        /*0584*/ 	.short	0x010a
        /*0586*/ 	.byte	0xff
	.zero		1


	//   ....[71]....
        /*0588*/ 	.word	0x00003d00
        /*058c*/ 	.word	0x00000000
        /*0590*/ 	.word	0x00000000
        /*0594*/ 	.short	0x010a
        /*0596*/ 	.byte	0xff
	.zero		1


	//   ....[72]....
        /*0598*/ 	.word	0x00003d70
        /*059c*/ 	.word	0x000000ff
        /*05a0*/ 	.word	0x00000000
        /*05a4*/ 	.short	0x0101
        /*05a6*/ 	.byte	0x05
	.zero		1


	//   ....[73]....
        /*05a8*/ 	.word	0x00003db0
        /*05ac*/ 	.word	0x000000ff
        /*05b0*/ 	.word	0x00000100
        /*05b4*/ 	.short	0x010a
        /*05b6*/ 	.byte	0x07
	.zero		1


	//   ....[74]....
        /*05b8*/ 	.word	0x00003e00
        /*05bc*/ 	.word	0x000000ff
        /*05c0*/ 	.word	0x00000000
        /*05c4*/ 	.short	0x0101
        /*05c6*/ 	.byte	0x05
	.zero		1


	//   ....[75]....
        /*05c8*/ 	.word	0x00004250
        /*05cc*/ 	.word	0x00000000
        /*05d0*/ 	.word	0x000000a0
        /*05d4*/ 	.short	0x010a
        /*05d6*/ 	.byte	0xff
	.zero		1


	//   ....[76]....
        /*05d8*/ 	.word	0x00004310
        /*05dc*/ 	.word	0x00000000
        /*05e0*/ 	.word	0x00000000
        /*05e4*/ 	.short	0x0101
        /*05e6*/ 	.byte	0xff
	.zero		1


	//   ....[77]....
        /*05e8*/ 	.word	0x00004630
        /*05ec*/ 	.word	0x000000ff
        /*05f0*/ 	.word	0x00000098
        /*05f4*/ 	.short	0x010a
        /*05f6*/ 	.byte	0x07
	.zero		1


	//   ....[78]....
        /*05f8*/ 	.word	0x00004820
        /*05fc*/ 	.word	0x000000ff
        /*0600*/ 	.word	0x00000070
        /*0604*/ 	.short	0x010a
        /*0606*/ 	.byte	0x07
	.zero		1


	//   ....[79]....
        /*0608*/ 	.word	0x00004990
        /*060c*/ 	.word	0x000000ff
        /*0610*/ 	.word	0x00000050
        /*0614*/ 	.short	0x010b
        /*0616*/ 	.byte	0x07
	.zero		1


	//   ....[80]....
        /*0618*/ 	.word	0x000049a0
        /*061c*/ 	.word	0x000000ff
        /*0620*/ 	.word	0x00000000
        /*0624*/ 	.short	0x0101
        /*0626*/ 	.byte	0x08
	.zero		1


	//   ....[81]....
        /*0628*/ 	.word	0x000049c0
        /*062c*/ 	.word	0x000000ff
        /*0630*/ 	.word	0x00000078
        /*0634*/ 	.short	0x010a
        /*0636*/ 	.byte	0x07
	.zero		1


	//   ....[82]....
        /*0638*/ 	.word	0x00004b20
        /*063c*/ 	.word	0x000000ff
        /*0640*/ 	.word	0x00000058
        /*0644*/ 	.short	0x010b
        /*0646*/ 	.byte	0x07
	.zero		1


	//   ....[83]....
        /*0648*/ 	.word	0x00004b30
        /*064c*/ 	.word	0x000000ff
        /*0650*/ 	.word	0x00000000
        /*0654*/ 	.short	0x0101
        /*0656*/ 	.byte	0x08
	.zero		1


	//   ....[84]....
        /*0658*/ 	.word	0x00004b40
        /*065c*/ 	.word	0x000000ff
        /*0660*/ 	.word	0x00000080
        /*0664*/ 	.short	0x010a
        /*0666*/ 	.byte	0x07
	.zero		1


	//   ....[85]....
        /*0668*/ 	.word	0x00004ce0
        /*066c*/ 	.word	0x000000ff
        /*0670*/ 	.word	0x00000060
        /*0674*/ 	.short	0x010b
        /*0676*/ 	.byte	0x07
	.zero		1


	//   ....[86]....
        /*0678*/ 	.word	0x00004d50
        /*067c*/ 	.word	0x000000ff
        /*0680*/ 	.word	0x00000000
        /*0684*/ 	.short	0x0101
        /*0686*/ 	.byte	0x08
	.zero		1


	//   ....[87]....
        /*0688*/ 	.word	0x00004d80
        /*068c*/ 	.word	0x000000ff
        /*0690*/ 	.word	0x00000088
        /*0694*/ 	.short	0x010a
        /*0696*/ 	.byte	0x07
	.zero		1


	//   ....[88]....
        /*0698*/ 	.word	0x00004f90
        /*069c*/ 	.word	0x000000ff
        /*06a0*/ 	.word	0x00000068
        /*06a4*/ 	.short	0x010b
        /*06a6*/ 	.byte	0x07
	.zero		1


	//   ....[89]....
        /*06a8*/ 	.word	0x00004fb0
        /*06ac*/ 	.word	0x000000ff
        /*06b0*/ 	.word	0x00000000
        /*06b4*/ 	.short	0x0101
        /*06b6*/ 	.byte	0x0d
	.zero		1


	//   ....[90]....
        /*06b8*/ 	.word	0x00004fe0
        /*06bc*/ 	.word	0x000000ff
        /*06c0*/ 	.word	0x00000070
        /*06c4*/ 	.short	0x010a
        /*06c6*/ 	.byte	0x07
	.zero		1


	//   ....[91]....
        /*06c8*/ 	.word	0x00005000
        /*06cc*/ 	.word	0x000000ff
        /*06d0*/ 	.word	0x00000078
        /*06d4*/ 	.short	0x010a
        /*06d6*/ 	.byte	0x07
	.zero		1


	//   ....[92]....
        /*06d8*/ 	.word	0x00005020
        /*06dc*/ 	.word	0x000000ff
        /*06e0*/ 	.word	0x00000080
        /*06e4*/ 	.short	0x010a
        /*06e6*/ 	.byte	0x07
	.zero		1


	//   ....[93]....
        /*06e8*/ 	.word	0x00005060
        /*06ec*/ 	.word	0x00000000
        /*06f0*/ 	.word	0x00000088
        /*06f4*/ 	.short	0x010a
        /*06f6*/ 	.byte	0xff
	.zero		1


	//   ....[94]....
        /*06f8*/ 	.word	0x000053c0
        /*06fc*/ 	.word	0x00000000
        /*0700*/ 	.word	0x000000a0
        /*0704*/ 	.short	0x010a
        /*0706*/ 	.byte	0xff
	.zero		1


	//   ....[95]....
        /*0708*/ 	.word	0x000054d0
        /*070c*/ 	.word	0x00000000
        /*0710*/ 	.word	0x00000000
        /*0714*/ 	.short	0x0101
        /*0716*/ 	.byte	0xff
	.zero		1


	//   ....[96]....
        /*0718*/ 	.word	0x00005f80
        /*071c*/ 	.word	0x000000ff
        /*0720*/ 	.word	0x00000050
        /*0724*/ 	.short	0x010a
        /*0726*/ 	.byte	0x30
	.zero		1


	//   ....[97]....
        /*0728*/ 	.word	0x00006040
        /*072c*/ 	.word	0x000000b3
        /*0730*/ 	.word	0x000000c0
        /*0734*/ 	.short	0x010a
        /*0736*/ 	.byte	0xff
	.zero		1


	//   ....[98]....
        /*0738*/ 	.word	0x00006170
        /*073c*/ 	.word	0x000000ff
        /*0740*/ 	.word	0x00000050
        /*0744*/ 	.short	0x010a
        /*0746*/ 	.byte	0x30
	.zero		1


	//   ....[99]....
        /*0748*/ 	.word	0x00006340
        /*074c*/ 	.word	0x000000b3
        /*0750*/ 	.word	0x000000c0
        /*0754*/ 	.short	0x010a
        /*0756*/ 	.byte	0xff
	.zero		1


	//   ....[100]....
        /*0758*/ 	.word	0x000075c0
        /*075c*/ 	.word	0x00000000
        /*0760*/ 	.word	0x00000000
        /*0764*/ 	.short	0x0101
        /*0766*/ 	.byte	0xff
	.zero		1


	//   ....[101]....
        /*0768*/ 	.word	0x000075d0
        /*076c*/ 	.word	0x00000003
        /*0770*/ 	.word	0x00000050
        /*0774*/ 	.short	0x010a
        /*0776*/ 	.byte	0xff
	.zero		1


	//   ....[102]....
        /*0778*/ 	.word	0x000076b0
        /*077c*/ 	.word	0x00000003
        /*0780*/ 	.word	0x00000050
        /*0784*/ 	.short	0x010a
        /*0786*/ 	.byte	0xff
	.zero		1


	//   ....[103]....
        /*0788*/ 	.word	0x000089e0
        /*078c*/ 	.word	0x00000055
        /*0790*/ 	.word	0x00000000
        /*0794*/ 	.short	0x0101
        /*0796*/ 	.byte	0xff
	.zero		1


	//   ....[104]....
        /*0798*/ 	.word	0x00008a00
        /*079c*/ 	.word	0x00000000
        /*07a0*/ 	.word	0x00000050
        /*07a4*/ 	.short	0x010a
        /*07a6*/ 	.byte	0xff
	.zero		1


	//   ....[105]....
        /*07a8*/ 	.word	0x00008ad0
        /*07ac*/ 	.word	0x00000000
        /*07b0*/ 	.word	0x00000050
        /*07b4*/ 	.short	0x010a
        /*07b6*/ 	.byte	0xff
	.zero		1


	//   ....[106]....
        /*07b8*/ 	.word	0x00009e00
        /*07bc*/ 	.word	0x00000054
        /*07c0*/ 	.word	0x00000000
        /*07c4*/ 	.short	0x0101
        /*07c6*/ 	.byte	0xff
	.zero		1


	//   ....[107]....
        /*07c8*/ 	.word	0x00009e20
        /*07cc*/ 	.word	0x00000003
        /*07d0*/ 	.word	0x00000050
        /*07d4*/ 	.short	0x010a
        /*07d6*/ 	.byte	0xff
	.zero		1


	//   ....[108]....
        /*07d8*/ 	.word	0x00009ef0
        /*07dc*/ 	.word	0x00000003
        /*07e0*/ 	.word	0x00000050
        /*07e4*/ 	.short	0x010a
        /*07e6*/ 	.byte	0xff
	.zero		1


	//   ....[109]....
        /*07e8*/ 	.word	0x0000a240
        /*07ec*/ 	.word	0x000000b3
        /*07f0*/ 	.word	0x00000000
        /*07f4*/ 	.short	0x0101
        /*07f6*/ 	.byte	0xff
	.zero		1


	//   ....[110]....
        /*07f8*/ 	.word	0x0000b260
        /*07fc*/ 	.word	0x00000000
        /*0800*/ 	.word	0x00000000
        /*0804*/ 	.short	0x0101
        /*0806*/ 	.byte	0xff
	.zero		1


	//   ....[111]....
        /*0808*/ 	.word	0x0000b4d0
        /*080c*/ 	.word	0x000000ff
        /*0810*/ 	.word	0x00000000
        /*0814*/ 	.short	0x0101
        /*0816*/ 	.byte	0x04
	.zero		1


	//   ....[112]....
        /*0818*/ 	.word	0x0000b4f0
        /*081c*/ 	.word	0x00000003
        /*0820*/ 	.word	0x000000f0
        /*0824*/ 	.short	0x010a
        /*0826*/ 	.byte	0xff
	.zero		1


	//   ....[113]....
        /*0828*/ 	.word	0x0000b550
        /*082c*/ 	.word	0x00000002
        /*0830*/ 	.word	0x00000028
        /*0834*/ 	.short	0x010a
        /*0836*/ 	.byte	0xff
	.zero		1


	//   ....[114]....
        /*0838*/ 	.word	0x0000b5b0
        /*083c*/ 	.word	0x00000002
        /*0840*/ 	.word	0x00000028
        /*0844*/ 	.short	0x010a
        /*0846*/ 	.byte	0xff
	.zero		1


	//   ....[115]....
        /*0848*/ 	.word	0x0000b600
        /*084c*/ 	.word	0x00000002
        /*0850*/ 	.word	0x000000a0
        /*0854*/ 	.short	0x010a
        /*0856*/ 	.byte	0xff
	.zero		1


	//   ....[116]....
        /*0858*/ 	.word	0x0000b660
        /*085c*/ 	.word	0x00000000
        /*0860*/ 	.word	0x00000000
        /*0864*/ 	.short	0x010a
        /*0866*/ 	.byte	0xff
	.zero		1


	//   ....[117]....
        /*0868*/ 	.word	0x0000b6c0
        /*086c*/ 	.word	0x00000000
        /*0870*/ 	.word	0x00000000
        /*0874*/ 	.short	0x010a
        /*0876*/ 	.byte	0xff
	.zero		1


	//   ....[118]....
        /*0878*/ 	.word	0x0000b720
        /*087c*/ 	.word	0x00000000
        /*0880*/ 	.word	0x00000000
        /*0884*/ 	.short	0x010a
        /*0886*/ 	.byte	0xff
	.zero		1


	//   ....[119]....
        /*0888*/ 	.word	0x0000b780
        /*088c*/ 	.word	0x00000000
        /*0890*/ 	.word	0x00000000
        /*0894*/ 	.short	0x010a
        /*0896*/ 	.byte	0xff
	.zero		1


	//   ....[120]....
        /*0898*/ 	.word	0x0000b7d0
        /*089c*/ 	.word	0x00000000
        /*08a0*/ 	.word	0x000000e0
        /*08a4*/ 	.short	0x010a
        /*08a6*/ 	.byte	0xff
	.zero		1


	//   ....[121]....
        /*08a8*/ 	.word	0x0000b830
        /*08ac*/ 	.word	0x00000000
        /*08b0*/ 	.word	0x000000b0
        /*08b4*/ 	.short	0x010a
        /*08b6*/ 	.byte	0xff
	.zero		1


	//   ....[122]....
        /*08b8*/ 	.word	0x0000b880
        /*08bc*/ 	.word	0x00000000
        /*08c0*/ 	.word	0x000000a0
        /*08c4*/ 	.short	0x010a
        /*08c6*/ 	.byte	0xff
	.zero		1


	//   ....[123]....
        /*08c8*/ 	.word	0x0000b8e0
        /*08cc*/ 	.word	0x00000000
        /*08d0*/ 	.word	0x000000b0
        /*08d4*/ 	.short	0x010a
        /*08d6*/ 	.byte	0xff
	.zero		1


	//   ....[124]....
        /*08d8*/ 	.word	0x0000b940
        /*08dc*/ 	.word	0x00000004
        /*08e0*/ 	.word	0x00000008
        /*08e4*/ 	.short	0x010a
        /*08e6*/ 	.byte	0xff
	.zero		1


	//   ....[125]....
        /*08e8*/ 	.word	0x0000ba20
        /*08ec*/ 	.word	0x00000002
        /*08f0*/ 	.word	0x00000008
        /*08f4*/ 	.short	0x010a
        /*08f6*/ 	.byte	0xff
	.zero		1


	//   ....[126]....
        /*08f8*/ 	.word	0x0000ba70
        /*08fc*/ 	.word	0x00000000
        /*0900*/ 	.word	0x000000a0
        /*0904*/ 	.short	0x010a
        /*0906*/ 	.byte	0xff
	.zero		1


	//   ....[127]....
        /*0908*/ 	.word	0x0000bad0
        /*090c*/ 	.word	0x00000000
        /*0910*/ 	.word	0x000000d0
        /*0914*/ 	.short	0x010a
        /*0916*/ 	.byte	0xff
	.zero		1


	//   ....[128]....
        /*0918*/ 	.word	0x0000bb30
        /*091c*/ 	.word	0x00000000
        /*0920*/ 	.word	0x00000000
        /*0924*/ 	.short	0x010a
        /*0926*/ 	.byte	0xff
	.zero		1


	//   ....[129]....
        /*0928*/ 	.word	0x0000bb90
        /*092c*/ 	.word	0x00000000
        /*0930*/ 	.word	0x00000000
        /*0934*/ 	.short	0x010a
        /*0936*/ 	.byte	0xff
	.zero		1


	//   ....[130]....
        /*0938*/ 	.word	0x0000bbf0
        /*093c*/ 	.word	0x00000000
        /*0940*/ 	.word	0x00000100
        /*0944*/ 	.short	0x010a
        /*0946*/ 	.byte	0xff
	.zero		1


	//   ....[131]....
        /*0948*/ 	.word	0x0000bc40
        /*094c*/ 	.word	0x00000000
        /*0950*/ 	.word	0x000000a0
        /*0954*/ 	.short	0x010a
        /*0956*/ 	.byte	0xff
	.zero		1


	//   ....[132]....
        /*0958*/ 	.word	0x0000bca0
        /*095c*/ 	.word	0x00000000
        /*0960*/ 	.word	0x00000098
        /*0964*/ 	.short	0x010a
        /*0966*/ 	.byte	0xff
	.zero		1


	//   ....[133]....
        /*0968*/ 	.word	0x0000bd00
        /*096c*/ 	.word	0x00000003
        /*0970*/ 	.word	0x00000070
        /*0974*/ 	.short	0x010a
        /*0976*/ 	.byte	0xff
	.zero		1


	//   ....[134]....
        /*0978*/ 	.word	0x0000bd60
        /*097c*/ 	.word	0x00000003
        /*0980*/ 	.word	0x00000078
        /*0984*/ 	.short	0x010a
        /*0986*/ 	.byte	0xff
	.zero		1


	//   ....[135]....
        /*0988*/ 	.word	0x0000bdc0
        /*098c*/ 	.word	0x00000003
        /*0990*/ 	.word	0x00000080
        /*0994*/ 	.short	0x010a
        /*0996*/ 	.byte	0xff
	.zero		1


	//   ....[136]....
        /*0998*/ 	.word	0x0000be20
        /*099c*/ 	.word	0x00000003
        /*09a0*/ 	.word	0x00000088
        /*09a4*/ 	.short	0x010a
        /*09a6*/ 	.byte	0xff
	.zero		1


	//   ....[137]....
        /*09a8*/ 	.word	0x0000be80
        /*09ac*/ 	.word	0x00000000
        /*09b0*/ 	.word	0x00000070
        /*09b4*/ 	.short	0x010a
        /*09b6*/ 	.byte	0xff
	.zero		1


	//   ....[138]....
        /*09b8*/ 	.word	0x0000bee0
        /*09bc*/ 	.word	0x00000000
        /*09c0*/ 	.word	0x00000078
        /*09c4*/ 	.short	0x010a
        /*09c6*/ 	.byte	0xff
	.zero		1


	//   ....[139]....
        /*09c8*/ 	.word	0x0000bf40
        /*09cc*/ 	.word	0x00000000
        /*09d0*/ 	.word	0x00000080
        /*09d4*/ 	.short	0x010a
        /*09d6*/ 	.byte	0xff
	.zero		1


	//   ....[140]....
        /*09d8*/ 	.word	0x0000bf90
        /*09dc*/ 	.word	0x00000000
        /*09e0*/ 	.word	0x000000a0
        /*09e4*/ 	.short	0x010a
        /*09e6*/ 	.byte	0xff
	.zero		1


	//   ....[141]....
        /*09e8*/ 	.word	0x0000bff0
        /*09ec*/ 	.word	0x00000003
        /*09f0*/ 	.word	0x00000050
        /*09f4*/ 	.short	0x010a
        /*09f6*/ 	.byte	0xff
	.zero		1


	//   ....[142]....
        /*09f8*/ 	.word	0x0000c040
        /*09fc*/ 	.word	0x000000b3
        /*0a00*/ 	.word	0x000000c0
        /*0a04*/ 	.short	0x010a
        /*0a06*/ 	.byte	0xff
	.zero		1


	//   ....[143]....
        /*0a08*/ 	.word	0x0000c090
        /*0a0c*/ 	.word	0x00000003
        /*0a10*/ 	.word	0x00000050
        /*0a14*/ 	.short	0x010a
        /*0a16*/ 	.byte	0xff
	.zero		1


	//   ....[144]....
        /*0a18*/ 	.word	0x0000c0e0
        /*0a1c*/ 	.word	0x00000000
        /*0a20*/ 	.word	0x00000050
        /*0a24*/ 	.short	0x010a
        /*0a26*/ 	.byte	0xff
	.zero		1


	//   ....[145]....
        /*0a28*/ 	.word	0x0000c130
        /*0a2c*/ 	.word	0x00000003
        /*0a30*/ 	.word	0x00000050
        /*0a34*/ 	.short	0x010a
        /*0a36*/ 	.byte	0xff
	.zero		1


	//----- nvinfo : EIATTR_NUM_MBARRIERS
	.align		4
.L_47:
        /*0a38*/ 	.byte	0x03, 0x38
        /*0a3a*/ 	.short	0x0021


	//----- nvinfo : EIATTR_EXIT_INSTR_OFFSETS
	.align		4
        /*0a3c*/ 	.byte	0x04, 0x1c
        /*0a3e*/ 	.short	(.L_49 - .L_48)


	//   ....[0]....
.L_48:
        /*0a40*/ 	.word	0x00002870


	//   ....[1]....
        /*0a44*/ 	.word	0x00002d70


	//   ....[2]....
        /*0a48*/ 	.word	0x00002dd0


	//   ....[3]....
        /*0a4c*/ 	.word	0x00004030


	//   ....[4]....
        /*0a50*/ 	.word	0x00005090


	//   ....[5]....
        /*0a54*/ 	.word	0x000050d0


	//   ....[6]....
        /*0a58*/ 	.word	0x0000b3c0


	//   ....[7]....
        /*0a5c*/ 	.word	0x0000b440


	//   ....[8]....
        /*0a60*/ 	.word	0x0000b470


	//   ....[9]....
        /*0a64*/ 	.word	0x0000b4e0


	//----- nvinfo : EIATTR_MAX_THREADS
	.align		4
.L_49:
        /*0a68*/ 	.byte	0x04, 0x05
        /*0a6a*/ 	.short	(.L_51 - .L_50)
.L_50:
        /*0a6c*/ 	.word	0x00000100
        /*0a70*/ 	.word	0x00000001
        /*0a74*/ 	.word	0x00000001


	//----- nvinfo : EIATTR_CRS_STACK_SIZE
	.align		4
.L_51:
        /*0a78*/ 	.byte	0x04, 0x1e
        /*0a7a*/ 	.short	(.L_53 - .L_52)
.L_52:
        /*0a7c*/ 	.word	0x00000000


	//----- nvinfo : EIATTR_CBANK_PARAM_SIZE
	.align		4
.L_53:
        /*0a80*/ 	.byte	0x03, 0x19
        /*0a82*/ 	.short	0x0800


	//----- nvinfo : EIATTR_PARAM_CBANK
	.align		4
        /*0a84*/ 	.byte	0x04, 0x0a
        /*0a86*/ 	.short	(.L_55 - .L_54)
	.align		4
.L_54:
        /*0a88*/ 	.word	index@(.nv.constant0._ZN7cutlass13device_kernelINS_4gemm6kernel13GemmUniversalIN4cute5tupleIJiiiiEEENS1_10collective13CollectiveMmaINS1_35MainloopSm100TmaUmmaWarpSpecializedILi5ELi2ELi2ENS5_IJNS4_1CILi2EEENSA_ILi1EEESC_EEEEENS5_IJNSA_ILi256EEESF_NSA_ILi64EEEEEENS_6half_tENS5_IJlSC_lEEESI_SJ_NS4_8TiledMMAINS4_8MMA_AtomIJNS4_26SM100_MMA_F16BF16_2x1SM_SSISI_SI_fLi256ELi256ELNS4_4UMMA5MajorE0ELSO_0ELNSN_7ScaleInE0ELSP_0EEEEEENS4_6LayoutINS5_IJSC_SC_SC_EEENS5_IJNSA_ILi0EEESU_SU_EEEEENS5_IJNS4_10UnderscoreESX_SX_EEEEENS4_18SM100_TMA_2SM_LOADENS4_14ComposedLayoutINS4_7SwizzleILi3ELi4ELi3EEENS4_18smem_ptr_flag_bitsILi16EEENSS_INS5_IJNSA_ILi8EEESG_EEENS5_IJSG_SC_EEEEEEEvNS4_8identityES10_S1A_vS1B_EENS_8epilogue10collective18CollectiveEpilogueINS1D_23Sm100TmaWarpSpecializedILi4ELi2ELi64ELb1ELb0EEEJNS5_IJNSA_ILi128EEESF_SG_EEENS5_IJNSS_IS1I_SC_EENSS_ISG_SC_EEEEESI_SJ_SI_SJ_NS1D_6fusion15FusionCallbacksIS1H_NS1N_17LinearCombinationISI_fSI_fLNS_15FloatRoundStyleE2EEES1J_S1M_JEEENS4_5SM1004TMEM4LOAD26SM100_TMEM_LOAD_32dp32b64xENS4_13SM90_TMA_LOADES1A_NS4_39AutoVectorizingCopyWithAssumedAlignmentILi128EEENS4_14SM90_TMA_STOREES1A_S1Z_S1Z_EEEvvEEEEvNT_6ParamsE)
        /*0a8c*/ 	.short	0x0380
        /*0a8e*/ 	.short	0x0800


	//----- nvinfo : EIATTR_SW_WAR
	.align		4
.L_55:
        /*0a90*/ 	.byte	0x04, 0x36
        /*0a92*/ 	.short	(.L_57 - .L_56)
.L_56:
        /*0a94*/ 	.word	0x00000008
.L_57:


//--------------------- .nv.callgraph             --------------------------
	.section	.nv.callgraph,"",@"SHT_CUDA_CALLGRAPH"
	.align	4
	.sectionentsize	8
	.align		4
        /*0000*/ 	.word	0x00000000
	.align		4
        /*0004*/ 	.word	0xffffffff
	.align		4
        /*0008*/ 	.word	index@(_ZN7cutlass13device_kernelINS_4gemm6kernel13GemmUniversalIN4cute5tupleIJiiiiEEENS1_10collective13CollectiveMmaINS1_35MainloopSm100TmaUmmaWarpSpecializedILi5ELi2ELi2ENS5_IJNS4_1CILi2EEENSA_ILi1EEESC_EEEEENS5_IJNSA_ILi256EEESF_NSA_ILi64EEEEEENS_6half_tENS5_IJlSC_lEEESI_SJ_NS4_8TiledMMAINS4_8MMA_AtomIJNS4_26SM100_MMA_F16BF16_2x1SM_SSISI_SI_fLi256ELi256ELNS4_4UMMA5MajorE0ELSO_0ELNSN_7ScaleInE0ELSP_0EEEEEENS4_6LayoutINS5_IJSC_SC_SC_EEENS5_IJNSA_ILi0EEESU_SU_EEEEENS5_IJNS4_10UnderscoreESX_SX_EEEEENS4_18SM100_TMA_2SM_LOADENS4_14ComposedLayoutINS4_7SwizzleILi3ELi4ELi3EEENS4_18smem_ptr_flag_bitsILi16EEENSS_INS5_IJNSA_ILi8EEESG_EEENS5_IJSG_SC_EEEEEEEvNS4_8identityES10_S1A_vS1B_EENS_8epilogue10collective18CollectiveEpilogueINS1D_23Sm100TmaWarpSpecializedILi4ELi2ELi64ELb1ELb0EEEJNS5_IJNSA_ILi128EEESF_SG_EEENS5_IJNSS_IS1I_SC_EENSS_ISG_SC_EEEEESI_SJ_SI_SJ_NS1D_6fusion15FusionCallbacksIS1H_NS1N_17LinearCombinationISI_fSI_fLNS_15FloatRoundStyleE2EEES1J_S1M_JEEENS4_5SM1004TMEM4LOAD26SM100_TMEM_LOAD_32dp32b64xENS4_13SM90_TMA_LOADES1A_NS4_39AutoVectorizingCopyWithAssumedAlignmentILi128EEENS4_14SM90_TMA_STOREES1A_S1Z_S1Z_EEEvvEEEEvNT_6ParamsE)
	.align		4
        /*000c*/ 	.word	index@(__assertfail)
	.align		4
        /*0010*/ 	.word	0x00000000
	.align		4
        /*0014*/ 	.word	0xfffffffe
	.align		4
        /*0018*/ 	.word	0x00000000
	.align		4
        /*001c*/ 	.word	0xfffffffd
	.align		4
        /*0020*/ 	.word	0x00000000
	.align		4
        /*0024*/ 	.word	0xfffffffc


//--------------------- .nv.constant4             --------------------------
	.section	.nv.constant4,"a",@progbits
	.align	8
	.align		8
.nv.constant4:
        /*0000*/ 	.dword	__assertfail
	.align		8
        /*0008*/ 	.dword	__unnamed_1
	.align		8
        /*0010*/ 	.dword	__unnamed_2
	.align		8
        /*0018*/ 	.dword	_ZN39_INTERNAL_9ba1eef8_4_k_cu_30876845_64104cuda3std3__45__cpo5beginE
	.align		8
        /*0020*/ 	.dword	_ZN39_INTERNAL_9ba1eef8_4_k_cu_30876845_64104cuda3std3__45__cpo3endE
	.align		8
        /*0028*/ 	.dword	_ZN39_INTERNAL_9ba1eef8_4_k_cu_30876845_64104cuda3std3__45__cpo6cbeginE
	.align		8
        /*0030*/ 	.dword	_ZN39_INTERNAL_9ba1eef8_4_k_cu_30876845_64104cuda3std3__45__cpo4cendE
	.align		8
        /*0038*/ 	.dword	_ZN39_INTERNAL_9ba1eef8_4_k_cu_30876845_64104cuda3std3__441_GLOBAL__N__9ba1eef8_4_k_cu_30876845_64106ignoreE
	.align		8
        /*0040*/ 	.dword	_ZN39_INTERNAL_9ba1eef8_4_k_cu_30876845_64104cuda3std3__419piecewise_constructE
	.align		8
        /*0048*/ 	.dword	_ZN39_INTERNAL_9ba1eef8_4_k_cu_30876845_64104cuda3std3__48in_placeE
	.align		8
        /*0050*/ 	.dword	_ZN39_INTERNAL_9ba1eef8_4_k_cu_30876845_64104cuda3std6ranges3__45__cpo4swapE
	.align		8
        /*0058*/ 	.dword	_ZN39_INTERNAL_9ba1eef8_4_k_cu_30876845_64104cuda3std6ranges3__45__cpo9iter_moveE
	.align		8
        /*0060*/ 	.dword	_ZN39_INTERNAL_9ba1eef8_4_k_cu_30876845_64104cute7productE
	.align		8
        /*0068*/ 	.dword	_ZN39_INTERNAL_9ba1eef8_4_k_cu_30876845_64104cute1_E
	.align		8
        /*0070*/ 	.dword	$str$25
	.align		8
        /*0078*/ 	.dword	$str$26
	.align		8
        /*0080*/ 	.dword	$str$27
	.align		8
        /*0088*/ 	.dword	$str$28


//--------------------- .text._ZN7cutlass13device_kernelINS_4gemm6kernel13GemmUniversalIN4cute5tupleIJiiiiEEENS1_10collective13CollectiveMmaINS1_35MainloopSm100TmaUmmaWarpSpecializedILi5ELi2ELi2ENS5_IJNS4_1CILi2EEENSA_ILi1EEESC_EEEEENS5_IJNSA_ILi256EEESF_NSA_ILi64EEEEEENS_6half_tENS5_IJlSC_lEEESI_SJ_NS4_8TiledMMAINS4_8MMA_AtomIJNS4_26SM100_MMA_F16BF16_2x1SM_SSISI_SI_fLi256ELi256ELNS4_4UMMA5MajorE0ELSO_0ELNSN_7ScaleInE0ELSP_0EEEEEENS4_6LayoutINS5_IJSC_SC_SC_EEENS5_IJNSA_ILi0EEESU_SU_EEEEENS5_IJNS4_10UnderscoreESX_SX_EEEEENS4_18SM100_TMA_2SM_LOADENS4_14ComposedLayoutINS4_7SwizzleILi3ELi4ELi3EEENS4_18smem_ptr_flag_bitsILi16EEENSS_INS5_IJNSA_ILi8EEESG_EEENS5_IJSG_SC_EEEEEEEvNS4_8identityES10_S1A_vS1B_EENS_8epilogue10collective18CollectiveEpilogueINS1D_23Sm100TmaWarpSpecializedILi4ELi2ELi64ELb1ELb0EEEJNS5_IJNSA_ILi128EEESF_SG_EEENS5_IJNSS_IS1I_SC_EENSS_ISG_SC_EEEEESI_SJ_SI_SJ_NS1D_6fusion15FusionCallbacksIS1H_NS1N_17LinearCombinationISI_fSI_fLNS_15FloatRoundStyleE2EEES1J_S1M_JEEENS4_5SM1004TMEM4LOAD26SM100_TMEM_LOAD_32dp32b64xENS4_13SM90_TMA_LOADES1A_NS4_39AutoVectorizingCopyWithAssumedAlignmentILi128EEENS4_14SM90_TMA_STOREES1A_S1Z_S1Z_EEEvvEEEEvNT_6ParamsE --------------------------
	.section	.text._ZN7cutlass13device_kernelINS_4gemm6kernel13GemmUniversalIN4cute5tupleIJiiiiEEENS1_10collective13CollectiveMmaINS1_35MainloopSm100TmaUmmaWarpSpecializedILi5ELi2ELi2ENS5_IJNS4_1CILi2EEENSA_ILi1EEESC_EEEEENS5_IJNSA_ILi256EEESF_NSA_ILi64EEEEEENS_6half_tENS5_IJlSC_lEEESI_SJ_NS4_8TiledMMAINS4_8MMA_AtomIJNS4_26SM100_MMA_F16BF16_2x1SM_SSISI_SI_fLi256ELi256ELNS4_4UMMA5MajorE0ELSO_0ELNSN_7ScaleInE0ELSP_0EEEEEENS4_6LayoutINS5_IJSC_SC_SC_EEENS5_IJNSA_ILi0EEESU_SU_EEEEENS5_IJNS4_10UnderscoreESX_SX_EEEEENS4_18SM100_TMA_2SM_LOADENS4_14ComposedLayoutINS4_7SwizzleILi3ELi4ELi3EEENS4_18smem_ptr_flag_bitsILi16EEENSS_INS5_IJNSA_ILi8EEESG_EEENS5_IJSG_SC_EEEEEEEvNS4_8identityES10_S1A_vS1B_EENS_8epilogue10collective18CollectiveEpilogueINS1D_23Sm100TmaWarpSpecializedILi4ELi2ELi64ELb1ELb0EEEJNS5_IJNSA_ILi128EEESF_SG_EEENS5_IJNSS_IS1I_SC_EENSS_ISG_SC_EEEEESI_SJ_SI_SJ_NS1D_6fusion15FusionCallbacksIS1H_NS1N_17LinearCombinationISI_fSI_fLNS_15FloatRoundStyleE2EEES1J_S1M_JEEENS4_5SM1004TMEM4LOAD26SM100_TMEM_LOAD_32dp32b64xENS4_13SM90_TMA_LOADES1A_NS4_39AutoVectorizingCopyWithAssumedAlignmentILi128EEENS4_14SM90_TMA_STOREES1A_S1Z_S1Z_EEEvvEEEEvNT_6ParamsE,"ax",@progbits
	.align	128
.text._ZN7cutlass13device_kernelINS_4gemm6kernel13GemmUniversalIN4cute5tupleIJiiiiEEENS1_10collective13CollectiveMmaINS1_35MainloopSm100TmaUmmaWarpSpecializedILi5ELi2ELi2ENS5_IJNS4_1CILi2EEENSA_ILi1EEESC_EEEEENS5_IJNSA_ILi256EEESF_NSA_ILi64EEEEEENS_6half_tENS5_IJlSC_lEEESI_SJ_NS4_8TiledMMAINS4_8MMA_AtomIJNS4_26SM100_MMA_F16BF16_2x1SM_SSISI_SI_fLi256ELi256ELNS4_4UMMA5MajorE0ELSO_0ELNSN_7ScaleInE0ELSP_0EEEEEENS4_6LayoutINS5_IJSC_SC_SC_EEENS5_IJNSA_ILi0EEESU_SU_EEEEENS5_IJNS4_10UnderscoreESX_SX_EEEEENS4_18SM100_TMA_2SM_LOADENS4_14ComposedLayoutINS4_7SwizzleILi3ELi4ELi3EEENS4_18smem_ptr_flag_bitsILi16EEENSS_INS5_IJNSA_ILi8EEESG_EEENS5_IJSG_SC_EEEEEEEvNS4_8identityES10_S1A_vS1B_EENS_8epilogue10collective18CollectiveEpilogueINS1D_23Sm100TmaWarpSpecializedILi4ELi2ELi64ELb1ELb0EEEJNS5_IJNSA_ILi128EEESF_SG_EEENS5_IJNSS_IS1I_SC_EENSS_ISG_SC_EEEEESI_SJ_SI_SJ_NS1D_6fusion15FusionCallbacksIS1H_NS1N_17LinearCombinationISI_fSI_fLNS_15FloatRoundStyleE2EEES1J_S1M_JEEENS4_5SM1004TMEM4LOAD26SM100_TMEM_LOAD_32dp32b64xENS4_13SM90_TMA_LOADES1A_NS4_39AutoVectorizingCopyWithAssumedAlignmentILi128EEENS4_14SM90_TMA_STOREES1A_S1Z_S1Z_EEEvvEEEEvNT_6ParamsE:
        .type           _ZN7cutlass13device_kernelINS_4gemm6kernel13GemmUniversalIN4cute5tupleIJiiiiEEENS1_10collective13CollectiveMmaINS1_35MainloopSm100TmaUmmaWarpSpecializedILi5ELi2ELi2ENS5_IJNS4_1CILi2EEENSA_ILi1EEESC_EEEEENS5_IJNSA_ILi256EEESF_NSA_ILi64EEEEEENS_6half_tENS5_IJlSC_lEEESI_SJ_NS4_8TiledMMAINS4_8MMA_AtomIJNS4_26SM100_MMA_F16BF16_2x1SM_SSISI_SI_fLi256ELi256ELNS4_4UMMA5MajorE0ELSO_0ELNSN_7ScaleInE0ELSP_0EEEEEENS4_6LayoutINS5_IJSC_SC_SC_EEENS5_IJNSA_ILi0EEESU_SU_EEEEENS5_IJNS4_10UnderscoreESX_SX_EEEEENS4_18SM100_TMA_2SM_LOADENS4_14ComposedLayoutINS4_7SwizzleILi3ELi4ELi3EEENS4_18smem_ptr_flag_bitsILi16EEENSS_INS5_IJNSA_ILi8EEESG_EEENS5_IJSG_SC_EEEEEEEvNS4_8identityES10_S1A_vS1B_EENS_8epilogue10collective18CollectiveEpilogueINS1D_23Sm100TmaWarpSpecializedILi4ELi2ELi64ELb1ELb0EEEJNS5_IJNSA_ILi128EEESF_SG_EEENS5_IJNSS_IS1I_SC_EENSS_ISG_SC_EEEEESI_SJ_SI_SJ_NS1D_6fusion15FusionCallbacksIS1H_NS1N_17LinearCombinationISI_fSI_fLNS_15FloatRoundStyleE2EEES1J_S1M_JEEENS4_5SM1004TMEM4LOAD26SM100_TMEM_LOAD_32dp32b64xENS4_13SM90_TMA_LOADES1A_NS4_39AutoVectorizingCopyWithAssumedAlignmentILi128EEENS4_14SM90_TMA_STOREES1A_S1Z_S1Z_EEEvvEEEEvNT_6ParamsE,@function
        .size           _ZN7cutlass13device_kernelINS_4gemm6kernel13GemmUniversalIN4cute5tupleIJiiiiEEENS1_10collective13CollectiveMmaINS1_35MainloopSm100TmaUmmaWarpSpecializedILi5ELi2ELi2ENS5_IJNS4_1CILi2EEENSA_ILi1EEESC_EEEEENS5_IJNSA_ILi256EEESF_NSA_ILi64EEEEEENS_6half_tENS5_IJlSC_lEEESI_SJ_NS4_8TiledMMAINS4_8MMA_AtomIJNS4_26SM100_MMA_F16BF16_2x1SM_SSISI_SI_fLi256ELi256ELNS4_4UMMA5MajorE0ELSO_0ELNSN_7ScaleInE0ELSP_0EEEEEENS4_6LayoutINS5_IJSC_SC_SC_EEENS5_IJNSA_ILi0EEESU_SU_EEEEENS5_IJNS4_10UnderscoreESX_SX_EEEEENS4_18SM100_TMA_2SM_LOADENS4_14ComposedLayoutINS4_7SwizzleILi3ELi4ELi3EEENS4_18smem_ptr_flag_bitsILi16EEENSS_INS5_IJNSA_ILi8EEESG_EEENS5_IJSG_SC_EEEEEEEvNS4_8identityES10_S1A_vS1B_EENS_8epilogue10collective18CollectiveEpilogueINS1D_23Sm100TmaWarpSpecializedILi4ELi2ELi64ELb1ELb0EEEJNS5_IJNSA_ILi128EEESF_SG_EEENS5_IJNSS_IS1I_SC_EENSS_ISG_SC_EEEEESI_SJ_SI_SJ_NS1D_6fusion15FusionCallbacksIS1H_NS1N_17LinearCombinationISI_fSI_fLNS_15FloatRoundStyleE2EEES1J_S1M_JEEENS4_5SM1004TMEM4LOAD26SM100_TMEM_LOAD_32dp32b64xENS4_13SM90_TMA_LOADES1A_NS4_39AutoVectorizingCopyWithAssumedAlignmentILi128EEENS4_14SM90_TMA_STOREES1A_S1Z_S1Z_EEEvvEEEEvNT_6ParamsE,(.L_x_194 - _ZN7cutlass13device_kernelINS_4gemm6kernel13GemmUniversalIN4cute5tupleIJiiiiEEENS1_10collective13CollectiveMmaINS1_35MainloopSm100TmaUmmaWarpSpecializedILi5ELi2ELi2ENS5_IJNS4_1CILi2EEENSA_ILi1EEESC_EEEEENS5_IJNSA_ILi256EEESF_NSA_ILi64EEEEEENS_6half_tENS5_IJlSC_lEEESI_SJ_NS4_8TiledMMAINS4_8MMA_AtomIJNS4_26SM100_MMA_F16BF16_2x1SM_SSISI_SI_fLi256ELi256ELNS4_4UMMA5MajorE0ELSO_0ELNSN_7ScaleInE0ELSP_0EEEEEENS4_6LayoutINS5_IJSC_SC_SC_EEENS5_IJNSA_ILi0EEESU_SU_EEEEENS5_IJNS4_10UnderscoreESX_SX_EEEEENS4_18SM100_TMA_2SM_LOADENS4_14ComposedLayoutINS4_7SwizzleILi3ELi4ELi3EEENS4_18smem_ptr_flag_bitsILi16EEENSS_INS5_IJNSA_ILi8EEESG_EEENS5_IJSG_SC_EEEEEEEvNS4_8identityES10_S1A_vS1B_EENS_8epilogue10collective18CollectiveEpilogueINS1D_23Sm100TmaWarpSpecializedILi4ELi2ELi64ELb1ELb0EEEJNS5_IJNSA_ILi128EEESF_SG_EEENS5_IJNSS_IS1I_SC_EENSS_ISG_SC_EEEEESI_SJ_SI_SJ_NS1D_6fusion15FusionCallbacksIS1H_NS1N_17LinearCombinationISI_fSI_fLNS_15FloatRoundStyleE2EEES1J_S1M_JEEENS4_5SM1004TMEM4LOAD26SM100_TMEM_LOAD_32dp32b64xENS4_13SM90_TMA_LOADES1A_NS4_39AutoVectorizingCopyWithAssumedAlignmentILi128EEENS4_14SM90_TMA_STOREES1A_S1Z_S1Z_EEEvvEEEEvNT_6ParamsE)
        .other          _ZN7cutlass13device_kernelINS_4gemm6kernel13GemmUniversalIN4cute5tupleIJiiiiEEENS1_10collective13CollectiveMmaINS1_35MainloopSm100TmaUmmaWarpSpecializedILi5ELi2ELi2ENS5_IJNS4_1CILi2EEENSA_ILi1EEESC_EEEEENS5_IJNSA_ILi256EEESF_NSA_ILi64EEEEEENS_6half_tENS5_IJlSC_lEEESI_SJ_NS4_8TiledMMAINS4_8MMA_AtomIJNS4_26SM100_MMA_F16BF16_2x1SM_SSISI_SI_fLi256ELi256ELNS4_4UMMA5MajorE0ELSO_0ELNSN_7ScaleInE0ELSP_0EEEEEENS4_6LayoutINS5_IJSC_SC_SC_EEENS5_IJNSA_ILi0EEESU_SU_EEEEENS5_IJNS4_10UnderscoreESX_SX_EEEEENS4_18SM100_TMA_2SM_LOADENS4_14ComposedLayoutINS4_7SwizzleILi3ELi4ELi3EEENS4_18smem_ptr_flag_bitsILi16EEENSS_INS5_IJNSA_ILi8EEESG_EEENS5_IJSG_SC_EEEEEEEvNS4_8identityES10_S1A_vS1B_EENS_8epilogue10collective18CollectiveEpilogueINS1D_23Sm100TmaWarpSpecializedILi4ELi2ELi64ELb1ELb0EEEJNS5_IJNSA_ILi128EEESF_SG_EEENS5_IJNSS_IS1I_SC_EENSS_ISG_SC_EEEEESI_SJ_SI_SJ_NS1D_6fusion15FusionCallbacksIS1H_NS1N_17LinearCombinationISI_fSI_fLNS_15FloatRoundStyleE2EEES1J_S1M_JEEENS4_5SM1004TMEM4LOAD26SM100_TMEM_LOAD_32dp32b64xENS4_13SM90_TMA_LOADES1A_NS4_39AutoVectorizingCopyWithAssumedAlignmentILi128EEENS4_14SM90_TMA_STOREES1A_S1Z_S1Z_EEEvvEEEEvNT_6ParamsE,@"STO_CUDA_ENTRY STV_DEFAULT"
_ZN7cutlass13device_kernelINS_4gemm6kernel13GemmUniversalIN4cute5tupleIJiiiiEEENS1_10collective13CollectiveMmaINS1_35MainloopSm100TmaUmmaWarpSpecializedILi5ELi2ELi2ENS5_IJNS4_1CILi2EEENSA_ILi1EEESC_EEEEENS5_IJNSA_ILi256EEESF_NSA_ILi64EEEEEENS_6half_tENS5_IJlSC_lEEESI_SJ_NS4_8TiledMMAINS4_8MMA_AtomIJNS4_26SM100_MMA_F16BF16_2x1SM_SSISI_SI_fLi256ELi256ELNS4_4UMMA5MajorE0ELSO_0ELNSN_7ScaleInE0ELSP_0EEEEEENS4_6LayoutINS5_IJSC_SC_SC_EEENS5_IJNSA_ILi0EEESU_SU_EEEEENS5_IJNS4_10UnderscoreESX_SX_EEEEENS4_18SM100_TMA_2SM_LOADENS4_14ComposedLayoutINS4_7SwizzleILi3ELi4ELi3EEENS4_18smem_ptr_flag_bitsILi16EEENSS_INS5_IJNSA_ILi8EEESG_EEENS5_IJSG_SC_EEEEEEEvNS4_8identityES10_S1A_vS1B_EENS_8epilogue10collective18CollectiveEpilogueINS1D_23Sm100TmaWarpSpecializedILi4ELi2ELi64ELb1ELb0EEEJNS5_IJNSA_ILi128EEESF_SG_EEENS5_IJNSS_IS1I_SC_EENSS_ISG_SC_EEEEESI_SJ_SI_SJ_NS1D_6fusion15FusionCallbacksIS1H_NS1N_17LinearCombinationISI_fSI_fLNS_15FloatRoundStyleE2EEES1J_S1M_JEEENS4_5SM1004TMEM4LOAD26SM100_TMEM_LOAD_32dp32b64xENS4_13SM90_TMA_LOADES1A_NS4_39AutoVectorizingCopyWithAssumedAlignmentILi128EEENS4_14SM90_TMA_STOREES1A_S1Z_S1Z_EEEvvEEEEvNT_6ParamsE:
[----:B------:R-:W1:Y:S01]  /*0000*/  LDC R1, c[0x0][0x37c] ;  /* 0x0000df00ff017b82 */ /* 0x000e620000000800 */
[----:B------:R-:W2:Y:S01]  /*0010*/  S2R R170, SR_TID.X ;  /* 0x0000000000aa7919 */ /* 0x000ea20000002100 */
[----:B------:R-:W3:Y:S06]  /*0020*/  LDCU.64 UR6, c[0x0][0x890] ;  /* 0x00011200ff0677ac */ /* 0x000eec0008000a00 */
[----:B------:R-:W4:Y:S01]  /*0030*/  S2UR UR37, SR_CgaCtaId ;  /* 0x00000000002579c3 */ /* 0x000f220000008800 */
[----:B------:R-:W-:Y:S02]  /*0040*/  PRMT R155, RZ, 0x7610, R155 ;  /* 0x00007610ff9b7816 */ /* 0x000fe4000000009b */
[----:B------:R-:W-:Y:S01]  /*0050*/  ELECT P1, URZ, PT ;  /* 0x0000000000ff782f */ /* 0x000fe20003820000 */
[----:B------:R-:W1:Y:S01]  /*0060*/  LDCU.64 UR46, c[0x0][0x358] ;  /* 0x00006b00ff2e77ac */ /* 0x000e620008000a00 */
[----:B---3--:R-:W-:-:S04]  /*0070*/  UISETP.NE.U32.AND UP0, UPT, UR6, URZ, UPT ;  /* 0x000000ff0600728c */ /* 0x008fc8000bf05070 */
[----:B------:R-:W-:Y:S02]  /*0080*/  UISETP.NE.AND.EX UP0, UPT, UR7, URZ, UPT, UP0 ;  /* 0x000000ff0700728c */ /* 0x000fe4000bf05300 */
[----:B----4-:R-:W-:Y:S02]  /*0090*/  ULOP3.LUT UR5, UR37, 0x1, URZ, 0xc0, !UPT ;  /* 0x0000000125057892 */ /* 0x010fe4000f8ec0ff */
[----:B------:R-:W-:Y:S01]  /*00a0*/  ULOP3.LUT UR4, UR37, 0x1, URZ, 0x3c, !UPT ;  /* 0x0000000125047892 */ /* 0x000fe2000f8e3cff */
[----:B--2---:R-:W-:-:S05]  /*00b0*/  SHF.R.U32.HI R162, RZ, 0x5, R170 ;  /* 0x00000005ffa27819 */ /* 0x004fca00000116aa */
[----:B------:R-:W2:Y:S02]  /*00c0*/  SHFL.IDX PT, R0, R162, RZ, 0x1f ;  /* 0x00001fffa2007589 */ /* 0x000ea400000e0000 */
[----:B--2---:R-:W-:Y:S01]  /*00d0*/  R2UR UR10, R0 ;  /* 0x00000000000a72ca */ /* 0x004fe200000e0000 */
[----:B-1----:R-:W-:-:S14]  /*00e0*/  BRA.U UP0, `(.L_x_0) ;  /* 0x00000001002c7547 */ /* 0x002fdc000b800000 */
[----:B------:R-:W1:Y:S02]  /*00f0*/  LDCU.64 UR8, c[0x0][0x888] ;  /* 0x00011100ff0877ac */ /* 0x000e640008000a00 */
[----:B-1----:R-:W-:-:S04]  /*0100*/  UISETP.NE.U32.AND UP0, UPT, UR8, URZ, UPT ;  /* 0x000000ff0800728c */ /* 0x002fc8000bf05070 */
[----:B------:R-:W-:-:S09]  /*0110*/  UISETP.NE.AND.EX UP0, UPT, UR9, URZ, UPT, UP0 ;  /* 0x000000ff0900728c */ /* 0x000fd2000bf05300 */
[----:B------:R-:W-:Y:S05]  /*0120*/  BRA.U !UP0, `(.L_x_1) ;  /* 0x0000000108107547 */ /* 0x000fea000b800000 */
[----:B------:R-:W1:Y:S02]  /*0130*/  LDC.64 R2, c[0x0][0x888] ;  /* 0x00022200ff027b82 */ /* 0x000e640000000a00 */
[----:B-1----:R1:W5:Y:S01]  /*0140*/  LDG.E R81, desc[UR46][R2.64] ;  /* 0x0000002e02517981 */ /* 0x002362000c1e1900 */
[----:B------:R-:W-:Y:S01]  /*0150*/  HFMA2 R155, -RZ, RZ, 0, 5.9604644775390625e-08 ;  /* 0x00000001ff9b7431 */ /* 0x000fe200000001ff */
[----:B------:R-:W-:Y:S05]  /*0160*/  BRA `(.L_x_0) ;  /* 0x00000000000c7947 */ /* 0x000fea0003800000 */
.L_x_1:
[----:B------:R-:W1:Y:S01]  /*0170*/  LDCU UR8, c[0x0][0x880] ;  /* 0x00011000ff0877ac */ /* 0x000e620008000800 */
[----:B------:R-:W-:Y:S01]  /*0180*/  HFMA2 R155, -RZ, RZ, 0, 5.9604644775390625e-08 ;  /* 0x00000001ff9b7431 */ /* 0x000fe200000001ff */
[----:B-1----:R-:W-:-:S07]  /*0190*/  MOV R81, UR8 ;  /* 0x0000000800517c02 */ /* 0x002fce0008000f00 */
.L_x_0:
[----:B------:R-:W2:Y:S02]  /*01a0*/  LDCU.64 UR8, c[0x0][0x8b0] ;  /* 0x00011600ff0877ac */ /* 0x000ea40008000a00 */
[----:B--2---:R-:W-:-:S04]  /*01b0*/  UISETP.NE.U32.AND UP0, UPT, UR8, URZ, UPT ;  /* 0x000000ff0800728c */ /* 0x004fc8000bf05070 */
[----:B------:R-:W-:-:S09]  /*01c0*/  UISETP.NE.AND.EX UP0, UPT, UR9, URZ, UPT, UP0 ;  /* 0x000000ff0900728c */ /* 0x000fd2000bf05300 */
[----:B------:R-:W-:Y:S05]  /*01d0*/  BRA.U UP0, `(.L_x_2) ;  /* 0x0000000100247547 */ /* 0x000fea000b800000 */
[----:B------:R-:W2:Y:S02]  /*01e0*/  LDCU.64 UR8, c[0x0][0x8a8] ;  /* 0x00011500ff0877ac */ /* 0x000ea40008000a00 */
[----:B--2---:R-:W-:-:S04]  /*01f0*/  UISETP.NE.U32.AND UP0, UPT, UR8, URZ, UPT ;  /* 0x000000ff0800728c */ /* 0x004fc8000bf05070 */
[----:B------:R-:W-:-:S09]  /*0200*/  UISETP.NE.AND.EX UP0, UPT, UR9, URZ, UPT, UP0 ;  /* 0x000000ff0900728c */ /* 0x000fd2000bf05300 */
[----:B------:R-:W-:Y:S05]  /*0210*/  BRA.U !UP0, `(.L_x_3) ;  /* 0x00000001080c7547 */ /* 0x000fea000b800000 */
[----:B------:R-:W2:Y:S02]  /*0220*/  LDC.64 R78, c[0x0][0x8a8] ;  /* 0x00022a00ff4e7b82 */ /* 0x000ea40000000a00 */
[----:B--2---:R2:W5:Y:S01]  /*0230*/  LDG.E R78, desc[UR46][R78.64] ;  /* 0x0000002e4e4e7981 */ /* 0x004562000c1e1900 */
[----:B------:R-:W-:Y:S05]  /*0240*/  BRA `(.L_x_2) ;  /* 0x0000000000087947 */ /* 0x000fea0003800000 */
.L_x_3:
[----:B------:R-:W2:Y:S02]  /*0250*/  LDCU UR8, c[0x0][0x8a0] ;  /* 0x00011400ff0877ac */ /* 0x000ea40008000800 */
[----:B--2---:R-:W-:Y:S02]  /*0260*/  MOV R78, UR8 ;  /* 0x00000008004e7c02 */ /* 0x004fe40008000f00 */
.L_x_2:
[----:B------:R-:W-:Y:S01]  /*0270*/  IMAD.U32 R0, RZ, RZ, UR10 ;  /* 0x0000000aff007e24 */ /* 0x000fe2000f8e00ff */
[----:B------:R-:W-:Y:S04]  /*0280*/  BSSY.RECONVERGENT B0, `(.L_x_4) ;  /* 0x000000c000007945 */ /* 0x000fe80003800200 */
[C---:B------:R-:W-:Y:S02]  /*0290*/  ISETP.NE.OR P2, PT, R0.reuse, 0x1, !P1 ;  /* 0x000000010000780c */ /* 0x040fe40004f45670 */
[----:B------:R-:W-:-:S11]  /*02a0*/  ISETP.NE.OR P0, PT, R0, 0x3, !P1 ;  /* 0x000000030000780c */ /* 0x000fd60004f05670 */
[----:B------:R-:W-:Y:S05]  /*02b0*/  @P2 BRA `(.L_x_5) ;  /* 0x0000000000202947 */ /* 0x000fea0003800000 */
[----:B------:R-:W3:Y:S02]  /*02c0*/  LDCU.64 UR8, c[0x0][0x348] ;  /* 0x00006900ff0877ac */ /* 0x000ee40008000a00 */
[----:B---3--:R-:W-:Y:S02]  /*02d0*/  UIADD3 UR12, UP1, UPT, UR8, 0x80, URZ ;  /* 0x00000080080c7890 */ /* 0x008fe4000ff3e0ff */
[----:B------:R-:W-:Y:S02]  /*02e0*/  UIADD3 UR8, UP0, UPT, UR8, 0x180, URZ ;  /* 0x0000018008087890 */ /* 0x000fe4000ff1e0ff */
[----:B------:R-:W-:Y:S02]  /*02f0*/  UIADD3.X UR13, UPT, UPT, URZ, UR9, URZ, UP1, !UPT ;  /* 0x00000009ff0d7290 */ /* 0x000fe40008ffe4ff */
[----:B------:R-:W-:-:S07]  /*0300*/  UIADD3.X UR9, UPT, UPT, URZ, UR9, URZ, UP0, !UPT ;  /* 0x00000009ff097290 */ /* 0x000fce00087fe4ff */
[----:B------:R3:W-:Y:S02]  /*0310*/  UTMACCTL.PF [UR12] ;  /* 0x000000000c0079b9 */ /* 0x0007e40008040000 */
[----:B------:R3:W-:Y:S02]  /*0320*/  UTMACCTL.PF [UR8] ;  /* 0x00000000080079b9 */ /* 0x0007e40008040000 */
[----:B---3--:R-:W-:Y:S01]  /*0330*/  NOP ;  /* 0x0000000000007918 */ /* 0x008fe20000000000 */
.L_x_5:
[----:B------:R-:W-:Y:S05]  /*0340*/  BSYNC.RECONVERGENT B0 ;  /* 0x0000000000007941 */ /* 0x000fea0003800200 */
.L_x_4:
[----:B------:R-:W-:Y:S04]  /*0350*/  BSSY.RECONVERGENT B0, `(.L_x_6) ;  /* 0x000000a000007945 */ /* 0x000fe80003800200 */
        /* <DEDUP_REMOVED lines=9> */
.L_x_7:
[----:B------:R-:W-:Y:S05]  /*03f0*/  BSYNC.RECONVERGENT B0 ;  /* 0x0000000000007941 */ /* 0x000fea0003800200 */
.L_x_6:
[----:B------:R-:W3:Y:S01]  /*0400*/  LDCU.64 UR8, c[0x0][0x888] ;  /* 0x00011100ff0877ac */ /* 0x000ee20008000a00 */
[----:B------:R-:W-:Y:S02]  /*0410*/  UISETP.EQ.U32.AND UP1, UPT, UR6, URZ, UPT ;  /* 0x000000ff0600728c */ /* 0x000fe4000bf22070 */
[----:B------:R-:W-:Y:S02]  /*0420*/  UPLOP3.LUT UP5, UPT, UPT, UPT, UPT, 0x80, 0x8 ;  /* 0x000000000008789c */ /* 0x000fe40003faf070 */
[----:B---3--:R-:W-:-:S04]  /*0430*/  UISETP.NE.U32.AND UP0, UPT, UR8, URZ, UPT ;  /* 0x000000ff0800728c */ /* 0x008fc8000bf05070 */
[----:B------:R-:W-:-:S04]  /*0440*/  UISETP.NE.AND.EX UP0, UPT, UR9, URZ, UPT, UP0 ;  /* 0x000000ff0900728c */ /* 0x000fc8000bf05300 */
[----:B------:R-:W-:-:S04]  /*0450*/  UISETP.EQ.OR.EX UP2, UPT, UR7, URZ, !UP0, UP1 ;  /* 0x000000ff0700728c */ /* 0x000fc8000c742710 */
[----:B------:R-:W-:-:S05]  /*0460*/  UP2UR UR50, UPR, URZ, 0x4 ;  /* 0x00000004ff327883 */ /* 0x000fca0008000000 */
[----:B------:R-:W-:Y:S07]  /*0470*/  BRA.U !UP2, `(.L_x_8) ;  /* 0x000000010a207547 */ /* 0x000fee000b800000 */
[----:B------:R-:W-:Y:S01]  /*0480*/  UISETP.NE.U32.AND UP2, UPT, UR6, URZ, UPT ;  /* 0x000000ff0600728c */ /* 0x000fe2000bf45070 */
[----:B-----5:R-:W-:Y:S01]  /*0490*/  FSETP.NEU.AND P0, PT, R81, RZ, PT ;  /* 0x000000ff5100720b */ /* 0x020fe20003f0d000 */
[----:B------:R-:W-:Y:S02]  /*04a0*/  USEL UR6, URZ, 0xffffffff, UP0 ;  /* 0xffffffffff067887 */ /* 0x000fe40008000000 */
[----:B------:R-:W-:-:S10]  /*04b0*/  UISETP.NE.AND.EX UP2, UPT, UR7, URZ, UPT, UP2 ;  /* 0x000000ff0700728c */ /* 0x000fd4000bf45320 */
[----:B------:R-:W-:Y:S01]  /*04c0*/  VOTEU.ANY UP1, P0 ;  /* 0x0000000000ff7886 */ /* 0x000fe20000020100 */
[----:B------:R-:W-:-:S04]  /*04d0*/  @!UP2 USEL UR6, URZ, 0xffffffff, UP1 ;  /* 0xffffffffff06a887 */ /* 0x000fc80008800000 */
[----:B------:R-:W-:-:S04]  /*04e0*/  ULOP3.LUT UR6, UR6, 0x1, URZ, 0xc0, !UPT ;  /* 0x0000000106067892 */ /* 0x000fc8000f8ec0ff */
[----:B------:R-:W-:-:S11]  /*04f0*/  UISETP.NE.U32.AND UP5, UPT, UR6, 0x1, UPT ;  /* 0x000000010600788c */ /* 0x000fd6000bfa5070 */
.L_x_8:
[----:B------:R-:W3:Y:S01]  /*0500*/  SHFL.IDX PT, R0, R162, RZ, 0x1f ;  /* 0x00001fffa2007589 */ /* 0x000ee200000e0000 */
[----:B------:R-:W-:-:S04]  /*0510*/  UISETP.NE.AND UP1, UPT, UR10, 0x2, UPT ;  /* 0x000000020a00788c */ /* 0x000fc8000bf25270 */
[----:B------:R-:W-:Y:S02]  /*0520*/  UISETP.EQ.AND UP2, UPT, UR5, URZ, !UP1 ;  /* 0x000000ff0500728c */ /* 0x000fe4000cf42270 */
[----:B------:R-:W-:-:S04]  /*0530*/  USEL UR6, URZ, 0x1, UP1 ;  /* 0x00000001ff067887 */ /* 0x000fc80008800000 */
[----:B------:R-:W-:Y:S02]  /*0540*/  PLOP3.LUT P5, PT, P1, PT, UP2, 0x80, 0x8 ;  /* 0x000000000008781c */ /* 0x000fe40000faf028 */
[----:B---3--:R-:W-:-:S13]  /*0550*/  ISETP.NE.AND P0, PT, R0, RZ, PT ;  /* 0x000000ff0000720c */ /* 0x008fda0003f05270 */
[----:B------:R-:W-:Y:S05]  /*0560*/  @P0 BRA `(.L_x_9) ;  /* 0x00000000004c0947 */ /* 0x000fea0003800000 */
[----:B------:R-:W-:Y:S01]  /*0570*/  UMOV UR8, 0x400 ;  /* 0x0000040000087882 */ /* 0x000fe20000000000 */
[----:B------:R-:W-:Y:S01]  /*0580*/  UMOV UR7, 0x1 ;  /* 0x0000000100077882 */ /* 0x000fe20000000000 */
[----:B------:R-:W-:Y:S02]  /*0590*/  ULEA UR8, UR37, UR8, 0x18 ;  /* 0x0000000825087291 */ /* 0x000fe4000f8ec0ff */
[----:B------:R-:W-:-:S04]  /*05a0*/  UIADD3 UR12, UPT, UPT, -UR7, 0x100000, URZ ;  /* 0x00100000070c7890 */ /* 0x000fc8000fffe1ff */
[----:B------:R-:W-:Y:S02]  /*05b0*/  USHF.L.U32 UR13, UR12, 0xb, URZ ;  /* 0x0000000b0c0d7899 */ /* 0x000fe400080006ff */
[----:B------:R-:W-:Y:S01]  /*05c0*/  USHF.L.U32 UR12, UR12, 0x1, URZ ;  /* 0x000000010c0c7899 */ /* 0x000fe200080006ff */
[----:B------:R-:W-:Y:S01]  /*05d0*/  ELECT P0, URZ, PT ;  /* 0x0000000000ff782f */ /* 0x000fe20003800000 */
[----:B------:R-:W3:Y:S10]  /*05e0*/  FENCE.VIEW.ASYNC.S ;  /* 0x00000000000073c6 */ /* 0x000ef40000000000 */
[----:B---3--:R3:W4:Y:S01]  /*05f0*/  SYNCS.EXCH.64 URZ, [UR8], UR12 ;  /* 0x0000000c08ff75b2 */ /* 0x0087220008000100 */
[----:B------:R3:W1:Y:S01]  /*0600*/  SYNCS.EXCH.64 URZ, [UR8+0x28], UR12 ;  /* 0x0000280c08ff75b2 */ /* 0x0006620008000100 */
        /* <DEDUP_REMOVED lines=8> */
[----:B------:R-:W-:Y:S01]  /*0690*/  NOP ;  /* 0x0000000000007918 */ /* 0x000fe20000000000 */
.L_x_9:
[----:B------:R-:W2:Y:S01]  /*06a0*/  SHFL.IDX PT, R0, R162, RZ, 0x1f ;  /* 0x00001fffa2007589 */ /* 0x000ea200000e0000 */
[----:B------:R-:W-:Y:S01]  /*06b0*/  NOP ;  /* 0x0000000000007918 */ /* 0x000fe20000000000 */
[----:B--2---:R-:W-:-:S13]  /*06c0*/  ISETP.NE.AND P0, PT, R0, 0x1, PT ;  /* 0x000000010000780c */ /* 0x004fda0003f05270 */
[----:B------:R-:W-:Y:S05]  /*06d0*/  @P0 BRA `(.L_x_10) ;  /* 0x0000000000540947 */ /* 0x000fea0003800000 */
[----:B------:R-:W-:Y:S01]  /*06e0*/  UMOV UR9, 0x400 ;  /* 0x0000040000097882 */ /* 0x000fe20000000000 */
[----:B---3--:R-:W-:Y:S01]  /*06f0*/  UMOV UR8, 0x20 ;  /* 0x0000002000087882 */ /* 0x008fe20000000000 */
[----:B------:R-:W-:Y:S01]  /*0700*/  UMOV UR7, 0x80 ;  /* 0x0000008000077882 */ /* 0x000fe20000000000 */
[----:B------:R-:W-:Y:S02]  /*0710*/  ULEA UR9, UR37, UR9, 0x18 ;  /* 0x0000000925097291 */ /* 0x000fe4000f8ec0ff */
[----:B------:R-:W-:-:S04]  /*0720*/  UIADD3 UR12, UPT, UPT, -UR8, 0x100000, URZ ;  /* 0x00100000080c7890 */ /* 0x000fc8000fffe1ff */
[----:B------:R-:W-:Y:S02]  /*0730*/  USHF.L.U32 UR13, UR12, 0xb, URZ ;  /* 0x0000000b0c0d7899 */ /* 0x000fe400080006ff */
[----:B------:R-:W-:Y:S02]  /*0740*/  USHF.L.U32 UR12, UR12, 0x1, URZ ;  /* 0x000000010c0c7899 */ /* 0x000fe400080006ff */
[----:B------:R-:W-:-:S04]  /*0750*/  UIADD3 UR14, UPT, UPT, -UR7, 0x100000, URZ ;  /* 0x00100000070e7890 */ /* 0x000fc8000fffe1ff */
[----:B------:R-:W-:Y:S02]  /*0760*/  USHF.L.U32 UR15, UR14, 0xb, URZ ;  /* 0x0000000b0e0f7899 */ /* 0x000fe400080006ff */
[----:B------:R-:W-:Y:S01]  /*0770*/  USHF.L.U32 UR14, UR14, 0x1, URZ ;  /* 0x000000010e0e7899 */ /* 0x000fe200080006ff */
[----:B------:R-:W-:Y:S01]  /*0780*/  ELECT P0, URZ, PT ;  /* 0x0000000000ff782f */ /* 0x000fe20003800000 */
[----:B------:R-:W2:Y:S02]  /*0790*/  FENCE.VIEW.ASYNC.S ;  /* 0x00000000000073c6 */ /* 0x000ea40000000000 */
[----:B--2---:R2:W3:Y:S08]  /*07a0*/  SYNCS.EXCH.64 URZ, [UR9+0x50], UR12 ;  /* 0x0000500c09ff75b2 */ /* 0x0044f00008000100 */
        /* <DEDUP_REMOVED lines=8> */
.L_x_10:
[----:B------:R-:W4:Y:S01]  /*0830*/  SHFL.IDX PT, R0, R162, RZ, 0x1f ;  /* 0x00001fffa2007589 */ /* 0x000f2200000e0000 */
[----:B------:R-:W-:Y:S01]  /*0840*/  NOP ;  /* 0x0000000000007918 */ /* 0x000fe20000000000 */
[----:B----4-:R-:W-:-:S13]  /*0850*/  ISETP.NE.AND P0, PT, R0, 0x3, PT ;  /* 0x000000030000780c */ /* 0x010fda0003f05270 */
[----:B------:R-:W-:Y:S05]  /*0860*/  @P0 BRA `(.L_x_11) ;  /* 0x00000000002c0947 */ /* 0x000fea0003800000 */
[----:B---3--:R-:W-:Y:S01]  /*0870*/  UMOV UR8, 0x400 ;  /* 0x0000040000087882 */ /* 0x008fe20000000000 */
[----:B------:R-:W-:Y:S01]  /*0880*/  UMOV UR7, 0x20 ;  /* 0x0000002000077882 */ /* 0x000fe20000000000 */
[----:B------:R-:W-:Y:S02]  /*0890*/  ULEA UR8, UR37, UR8, 0x18 ;  /* 0x0000000825087291 */ /* 0x000fe4000f8ec0ff */
[----:B--2---:R-:W-:-:S04]  /*08a0*/  UIADD3 UR12, UPT, UPT, -UR7, 0x100000, URZ ;  /* 0x00100000070c7890 */ /* 0x004fc8000fffe1ff */
[----:B------:R-:W-:Y:S02]  /*08b0*/  USHF.L.U32 UR13, UR12, 0xb, URZ ;  /* 0x0000000b0c0d7899 */ /* 0x000fe400080006ff */
[----:B------:R-:W-:Y:S01]  /*08c0*/  USHF.L.U32 UR12, UR12, 0x1, URZ ;  /* 0x000000010c0c7899 */ /* 0x000fe200080006ff */
[----:B------:R-:W-:Y:S01]  /*08d0*/  ELECT P0, URZ, PT ;  /* 0x0000000000ff782f */ /* 0x000fe20003800000 */
[----:B------:R-:W2:Y:S10]  /*08e0*/  FENCE.VIEW.ASYNC.S ;  /* 0x00000000000073c6 */ /* 0x000eb40000000000 */
[----:B--2---:R4:W2:Y:S01]  /*08f0*/  SYNCS.EXCH.64 URZ, [UR8+0x90], UR12 ;  /* 0x0000900c08ff75b2 */ /* 0x0048a20008000100 */
[----:B------:R4:W3:Y:S02]  /*0900*/  SYNCS.EXCH.64 URZ, [UR8+0x98], UR12 ;  /* 0x0000980c08ff75b2 */ /* 0x0008e40008000100 */
[----:B----4-:R-:W-:Y:S01]  /*0910*/  NOP ;  /* 0x0000000000007918 */ /* 0x010fe20000000000 */
.L_x_11:
[----:B------:R-:W4:Y:S01]  /*0920*/  SHFL.IDX PT, R0, R162, RZ, 0x1f ;  /* 0x00001fffa2007589 */ /* 0x000f2200000e0000 */
[----:B------:R-:W-:Y:S01]  /*0930*/  NOP ;  /* 0x0000000000007918 */ /* 0x000fe20000000000 */
[----:B----4-:R-:W-:-:S13]  /*0940*/  ISETP.NE.AND P0, PT, R0, 0x4, PT ;  /* 0x000000040000780c */ /* 0x010fda0003f05270 */
[----:B------:R-:W-:Y:S05]  /*0950*/  @P0 BRA `(.L_x_12) ;  /* 0x0000000000480947 */ /* 0x000fea0003800000 */
[----:B--2---:R-:W-:Y:S01]  /*0960*/  UMOV UR9, 0x1e0 ;  /* 0x000001e000097882 */ /* 0x004fe20000000000 */
[----:B---3--:R-:W-:Y:S01]  /*0970*/  UMOV UR8, 0x400 ;  /* 0x0000040000087882 */ /* 0x008fe20000000000 */
[----:B------:R-:W-:Y:S01]  /*0980*/  USEL UR9, UR9, 0x1a0, UP5 ;  /* 0x000001a009097887 */ /* 0x000fe2000a800000 */
        /* <DEDUP_REMOVED lines=10> */
[----:B--2---:R4:W2:Y:S08]  /*0a30*/  SYNCS.EXCH.64 URZ, [UR8+0xa0], UR12 ;  /* 0x0000a00c08ff75b2 */ /* 0x0048b00008000100 */
[----:B------:R4:W3:Y:S01]  /*0a40*/  SYNCS.EXCH.64 URZ, [UR8+0xb0], UR14 ;  /* 0x0000b00e08ff75b2 */ /* 0x0008e20008000100 */
[----:B------:R4:W1:Y:S01]  /*0a50*/  SYNCS.EXCH.64 URZ, [UR8+0xa8], UR12 ;  /* 0x0000a80c08ff75b2 */ /* 0x0008620008000100 */
[----:B------:R4:W1:Y:S02]  /*0a60*/  SYNCS.EXCH.64 URZ, [UR8+0xb8], UR14 ;  /* 0x0000b80e08ff75b2 */ /* 0x0008640008000100 */
[----:B----4-:R-:W-:Y:S01]  /*0a70*/  NOP ;  /* 0x0000000000007918 */ /* 0x010fe20000000000 */
.L_x_12:
[----:B------:R-:W4:Y:S01]  /*0a80*/  SHFL.IDX PT, R0, R162, RZ, 0x1f ;  /* 0x00001fffa2007589 */ /* 0x000f2200000e0000 */
[----:B------:R-:W-:Y:S01]  /*0a90*/  NOP ;  /* 0x0000000000007918 */ /* 0x000fe20000000000 */
[----:B----4-:R-:W-:-:S13]  /*0aa0*/  ISETP.NE.AND P0, PT, R0, 0x5, PT ;  /* 0x000000050000780c */ /* 0x010fda0003f05270 */
[----:B------:R-:W-:Y:S05]  /*0ab0*/  @P0 BRA `(.L_x_13) ;  /* 0x0000000000440947 */ /* 0x000fea0003800000 */
[----:B--2---:R-:W-:Y:S01]  /*0ac0*/  UMOV UR9, 0x400 ;  /* 0x0000040000097882 */ /* 0x004fe20000000000 */
        /* <DEDUP_REMOVED lines=16> */
.L_x_13:
[----:B------:R-:W4:Y:S01]  /*0bd0*/  SHFL.IDX PT, R0, R162, RZ, 0x1f ;  /* 0x00001fffa2007589 */ /* 0x000f2200000e0000 */
[----:B------:R-:W-:Y:S01]  /*0be0*/  ISETP.NE.OR P1, PT, RZ, UR10, !P1 ;  /* 0x0000000aff007c0c */ /* 0x000fe2000cf25670 */
        /* <DEDUP_REMOVED lines=12> */
[----:B------:R4:W3:Y:S01]  /*0cb0*/  SYNCS.EXCH.64 URZ, [UR8+0xf0], UR12 ;  /* 0x0000f00c08ff75b2 */ /* 0x0008e20008000100 */
[----:B------:R4:W1:Y:S01]  /*0cc0*/  SYNCS.EXCH.64 URZ, [UR8+0xe8], UR12 ;  /* 0x0000e80c08ff75b2 */ /* 0x0008620008000100 */
[----:B------:R4:W1:Y:S02]  /*0cd0*/  SYNCS.EXCH.64 URZ, [UR8+0xf8], UR12 ;  /* 0x0000f80c08ff75b2 */ /* 0x0008640008000100 */
[----:B----4-:R-:W-:Y:S01]  /*0ce0*/  NOP ;  /* 0x0000000000007918 */ /* 0x010fe20000000000 */
.L_x_14:
[----:B------:R-:W-:Y:S01]  /*0cf0*/  VOTEU.ALL UP1, P1 ;  /* 0x0000000000ff7886 */ /* 0x000fe20000820000 */
[----:B---3--:R-:W3:Y:S01]  /*0d00*/  LDCU UR8, c[0x0][0x36c] ;  /* 0x00006d80ff0877ac */ /* 0x008ee20008000800 */
[----:B------:R-:W-:Y:S01]  /*0d10*/  NOP ;  /* 0x0000000000007918 */ /* 0x000fe20000000000 */
[----:B------:R-:W-:Y:S01]  /*0d20*/  LOP3.LUT R10, R170, 0x1f, RZ, 0xc0, !PT ;  /* 0x0000001faa0a7812 */ /* 0x000fe200078ec0ff */
[----:B--2---:R-:W-:Y:S01]  /*0d30*/  UMOV UR12, 0x20 ;  /* 0x00000020000c7882 */ /* 0x004fe20000000000 */
[----:B------:R-:W-:Y:S01]  /*0d40*/  @!UP1 UMOV UR7, 0x400 ;  /* 0x0000040000079882 */ /* 0x000fe20000000000 */
[----:B------:R-:W-:-:S04]  /*0d50*/  @!UP1 UIADD3 UR12, UPT, UPT, -UR12, 0x100000, URZ ;  /* 0x001000000c0c9890 */ /* 0x000fc8000fffe1ff */
[----:B------:R-:W-:Y:S02]  /*0d60*/  @!UP1 USHF.L.U32 UR13, UR12, 0xb, URZ ;  /* 0x0000000b0c0d9899 */ /* 0x000fe400080006ff */
[----:B------:R-:W-:Y:S02]  /*0d70*/  @!UP1 USHF.L.U32 UR12, UR12, 0x1, URZ ;  /* 0x000000010c0c9899 */ /* 0x000fe400080006ff */
[----:B------:R-:W-:Y:S01]  /*0d80*/  @!UP1 ULEA UR7, UR37, UR7, 0x18 ;  /* 0x0000000725079291 */ /* 0x000fe2000f8ec0ff */
[----:B------:R-:W-:Y:S01]  /*0d90*/  VOTEU.ALL UP1, P1 ;  /* 0x0000000000ff7886 */ /* 0x000fe20000820000 */
[----:B------:R-:W-:Y:S01]  /*0da0*/  UISETP.NE.AND UP4, UPT, UR10, URZ, UPT ;  /* 0x000000ff0a00728c */ /* 0x000fe2000bf85270 */
[----:B------:R-:W2:Y:S09]  /*0db0*/  FENCE.VIEW.ASYNC.S ;  /* 0x00000000000073c6 */ /* 0x000eb20000000000 */
[----:B--2---:R2:W4:Y:S01]  /*0dc0*/  @!UP1 SYNCS.EXCH.64 URZ, [UR7+0x100], UR12 ;  /* 0x0001000c07ff95b2 */ /* 0x0045220008000100 */
[----:B---3--:R-:W-:-:S09]  /*0dd0*/  UISETP.EQ.U32.AND UP1, UPT, UR8, 0x1, UPT ;  /* 0x000000010800788c */ /* 0x008fd2000bf22070 */
[----:B------:R-:W-:Y:S05]  /*0de0*/  BRA.U !UP1, `(.L_x_15) ;  /* 0x0000000109087547 */ /* 0x000fea000b800000 */
[----:B-1--4-:R-:W-:Y:S01]  /*0df0*/  UCGABAR_ARV ;  /* 0x00000000000079c7 */ /* 0x012fe20008000000 */
[----:B------:R-:W-:Y:S05]  /*0e00*/  BRA `(.L_x_16) ;  /* 0x0000000000047947 */ /* 0x000fea0003800000 */
.L_x_15:
[----:B-1--4-:R-:W-:Y:S01]  /*0e10*/  NOP ;  /* 0x0000000000007918 */ /* 0x012fe20000000000 */
.L_x_16:
[----:B------:R-:W1:Y:S01]  /*0e20*/  S2R R11, SR_CTAID.X ;  /* 0x00000000000b7919 */ /* 0x000e620000002500 */
[----:B------:R-:W-:-:S05]  /*0e30*/  CS2R.32 R156, SR_CgaSize ;  /* 0x00000000009c7805 */ /* 0x000fca0000008a00 */
[----:B------:R-:W-:-:S05]  /*0e40*/  IMAD R156, R156, -0xa0, RZ ;  /* 0xffffff609c9c7824 */ /* 0x000fca00078e02ff */
[----:B------:R-:W-:-:S14]  /*0e50*/  R2UR UR8, R156 ;  /* 0x000000009c0872ca */ /* 0x000fdc00000e0000 */
[----:B------:R-:W3:Y:S01]  /*0e60*/  LDCU UR8, c[0x0][UR8+0x2b0] ;  /* 0x00005600080877ac */ /* 0x000ee20008000800 */
[----:B------:R-:W-:-:S05]  /*0e70*/  CS2R.32 R0, SR_CgaSize ;  /* 0x0000000000007805 */ /* 0x000fca0000008a00 */
[----:B------:R-:W-:-:S06]  /*0e80*/  IMAD R0, R0, -0xa0, RZ ;  /* 0xffffff6000007824 */ /* 0x000fcc00078e02ff */
[----:B------:R-:W4:Y:S01]  /*0e90*/  LDC R0, c[0x0][R0+0x2a0] ;  /* 0x0000a80000007b82 */ /* 0x000f220000000800 */
[----:B------:R-:W-:Y:S01]  /*0ea0*/  PRMT R8, RZ, 0x7610, R8 ;  /* 0x00007610ff087816 */ /* 0x000fe20000000008 */
[----:B------:R-:W3:Y:S01]  /*0eb0*/  S2R R20, SR_CTAID.Y ;  /* 0x0000000000147919 */ /* 0x000ee20000002600 */
[----:B------:R-:W-:-:S05]  /*0ec0*/  CS2R.32 R156, SR_CgaSize ;  /* 0x00000000009c7805 */ /* 0x000fca0000008a00 */
[----:B------:R-:W-:-:S05]  /*0ed0*/  IMAD R156, R156, -0xa0, RZ ;  /* 0xffffff609c9c7824 */ /* 0x000fca00078e02ff */
[----:B--2---:R-:W-:-:S14]  /*0ee0*/  R2UR UR7, R156 ;  /* 0x000000009c0772ca */ /* 0x004fdc00000e0000 */
[----:B------:R-:W2:Y:S01]  /*0ef0*/  LDCU UR7, c[0x0][UR7+0x2b4] ;  /* 0x00005680070777ac */ /* 0x000ea20008000800 */
[----:B------:R-:W-:Y:S01]  /*0f00*/  UISETP.NE.AND UP2, UPT, UR10, 0x2, UPT ;  /* 0x000000020a00788c */ /* 0x000fe2000bf45270 */
[----:B------:R-:W3:Y:S01]  /*0f10*/  LDC R9, c[0x0][0xb24] ;  /* 0x0002c900ff097b82 */ /* 0x000ee20000000800 */
[----:B------:R-:W-:-:S05]  /*0f20*/  CS2R.32 R154, SR_CgaSize ;  /* 0x00000000009a7805 */ /* 0x000fca0000008a00 */
[----:B------:R-:W-:-:S06]  /*0f30*/  IMAD R154, R154, -0xa0, RZ ;  /* 0xffffff609a9a7824 */ /* 0x000fcc00078e02ff */
[----:B------:R-:W4:Y:S08]  /*0f40*/  LDC R154, c[0x0][R154+0x2a4] ;  /* 0x0000a9009a9a7b82 */ /* 0x000f300000000800 */
[----:B------:R-:W4:Y:S01]  /*0f50*/  LDC R72, c[0x0][0xb24] ;  /* 0x0002c900ff487b82 */ /* 0x000f220000000800 */
[----:B-1----:R-:W-:Y:S01]  /*0f60*/  I2FP.F32.U32 R4, R11 ;  /* 0x0000000b00047245 */ /* 0x002fe20000201000 */
[----:B------:R-:W-:-:S06]  /*0f70*/  IMAD.MOV.U32 R21, RZ, RZ, R11 ;  /* 0x000000ffff157224 */ /* 0x000fcc00078e000b */
[----:B------:R-:W1:Y:S01]  /*0f80*/  S2UR UR36, SR_CTAID.Z ;  /* 0x00000000002479c3 */ /* 0x000e620000002700 */
[----:B---3--:R-:W-:Y:S02]  /*0f90*/  ISETP.GE.AND P0, PT, R9, 0x1, PT ;  /* 0x000000010900780c */ /* 0x008fe40003f06270 */
[----:B------:R-:W-:Y:S01]  /*0fa0*/  I2FP.F32.U32 R2, R20 ;  /* 0x0000001400027245 */ /* 0x000fe20000201000 */
[----:B------:R-:W-:-:S04]  /*0fb0*/  FMUL R4, R4, UR8 ;  /* 0x0000000804047c20 */ /* 0x000fc80008400000 */
[----:B--2---:R-:W-:Y:S01]  /*0fc0*/  FMUL R2, R2, UR7 ;  /* 0x0000000702027c20 */ /* 0x004fe20008400000 */
[----:B------:R-:W2:Y:S01]  /*0fd0*/  F2I.U32.TRUNC.NTZ R156, R4 ;  /* 0x00000004009c7305 */ /* 0x000ea2000020f000 */
[----:B------:R-:W3:Y:S07]  /*0fe0*/  LDCU UR7, c[0x0][0xb30] ;  /* 0x00016600ff0777ac */ /* 0x000eee0008000800 */
[----:B------:R-:W1:Y:S01]  /*0ff0*/  F2I.U32.TRUNC.NTZ R3, R2 ;  /* 0x0000000200037305 */ /* 0x000e62000020f000 */
[----:B--2---:R-:W-:-:S04]  /*1000*/  IMAD.MOV R156, RZ, RZ, -R156 ;  /* 0x000000ffff9c7224 */ /* 0x004fc800078e0a9c */
[----:B----4-:R-:W-:Y:S01]  /*1010*/  IMAD R156, R0, R156, R11 ;  /* 0x0000009c009c7224 */ /* 0x010fe200078e020b */
[----:B------:R-:W-:Y:S01]  /*1020*/  PRMT R0, RZ, 0x7610, R0 ;  /* 0x00007610ff007816 */ /* 0x000fe20000000000 */
[----:B---3--:R-:W-:Y:S01]  /*1030*/  UISETP.NE.AND UP3, UPT, UR7, 0x1, UPT ;  /* 0x000000010700788c */ /* 0x008fe2000bf65270 */
[----:B-1----:R-:W-:-:S05]  /*1040*/  IADD3 R3, PT, PT, -R3, RZ, RZ ;  /* 0x000000ff03037210 */ /* 0x002fca0007ffe1ff */
[----:B------:R-:W-:Y:S01]  /*1050*/  IMAD R154, R154, R3, R20 ;  /* 0x000000039a9a7224 */ /* 0x000fe200078e0214 */
[----:B------:R-:W-:Y:S06]  /*1060*/  BRA.U UP4, `(.L_x_17) ;  /* 0x0000000104247547 */ /* 0x000fec000b800000 */
[----:B------:R-:W-:Y:S01]  /*1070*/  ISETP.NE.AND P1, PT, R154, RZ, PT ;  /* 0x000000ff9a00720c */ /* 0x000fe20003f25270 */
[----:B------:R-:W-:Y:S01]  /*1080*/  IMAD.MOV.U32 R0, RZ, RZ, 0x3 ;  /* 0x00000003ff007424 */ /* 0x000fe200078e00ff */
[C---:B------:R-:W-:Y:S02]  /*1090*/  LOP3.LUT R3, R156.reuse, 0xfffffffe, RZ, 0xc0, !PT ;  /* 0xfffffffe9c037812 */ /* 0x040fe400078ec0ff */
[----:B------:R-:W-:Y:S02]  /*10a0*/  ISETP.LT.U32.OR P1, PT, R156, 0x2, !P1 ;  /* 0x000000029c00780c */ /* 0x000fe40004f21470 */
[----:B------:R-:W-:Y:S02]  /*10b0*/  SHF.L.U32 R0, R0, R3, RZ ;  /* 0x0000000300007219 */ /* 0x000fe400000006ff */
[----:B------:R-:W-:Y:S02]  /*10c0*/  SEL R5, RZ, 0x1, !P1 ;  /* 0x00000001ff057807 */ /* 0x000fe40004800000 */
[----:B------:R-:W-:-:S05]  /*10d0*/  SEL R2, RZ, 0x2, !P1 ;  /* 0x00000002ff027807 */ /* 0x000fca0004800000 */
[----:B------:R-:W-:-:S05]  /*10e0*/  IMAD.IADD R2, R5, 0x1, R2 ;  /* 0x0000000105027824 */ /* 0x000fca00078e0202 */
[----:B------:R-:W-:Y:S02]  /*10f0*/  PRMT R8, R2, 0x7610, R8 ;  /* 0x0000761002087816 */ /* 0x000fe40000000008 */
.L_x_17:
[----:B------:R-:W-:Y:S05]  /*1100*/  @!P0 BRA `(.L_x_18) ;  /* 0x0000000000b88947 */ /* 0x000fea0003800000 */
[----:B------:R-:W1:Y:S01]  /*1110*/  LDC.64 R4, c[0x0][0xb18] ;  /* 0x0002c600ff047b82 */ /* 0x000e620000000a00 */
[----:B------:R-:W-:-:S07]  /*1120*/  ISETP.NE.AND P0, PT, R9, 0x1, PT ;  /* 0x000000010900780c */ /* 0x000fce0003f05270 */
[----:B------:R-:W2:Y:S08]  /*1130*/  LDC R14, c[0x0][0xb0c] ;  /* 0x0002c300ff0e7b82 */ /* 0x000eb00000000800 */
[----:B------:R-:W3:Y:S08]  /*1140*/  LDC R13, c[0x0][0x370] ;  /* 0x0000dc00ff0d7b82 */ /* 0x000ef00000000800 */
[----:B------:R-:W4:Y:S01]  /*1150*/  LDC R16, c[0x0][0x374] ;  /* 0x0000dd00ff107b82 */ /* 0x000f220000000800 */
[----:B-1----:R-:W-:-:S07]  /*1160*/  ISETP.NE.AND P1, PT, R4, 0x1, PT ;  /* 0x000000010400780c */ /* 0x002fce0003f25270 */
[----:B------:R-:W3:Y:S01]  /*1170*/  LDC.64 R6, c[0x0][0xb10] ;  /* 0x0002c400ff067b82 */ /* 0x000ee20000000a00 */
[----:B--2---:R-:W-:-:S07]  /*1180*/  ISETP.NE.AND P2, PT, R14, 0x1, PT ;  /* 0x000000010e00780c */ /* 0x004fce0003f45270 */
[----:B------:R-:W1:Y:S08]  /*1190*/  LDC R12, c[0x0][0xb20] ;  /* 0x0002c800ff0c7b82 */ /* 0x000e700000000800 */
[----:B------:R-:W2:Y:S01]  /*11a0*/  LDC.64 R2, c[0x0][0xb28] ;  /* 0x0002ca00ff027b82 */ /* 0x000ea20000000a00 */
[----:B----4-:R-:W-:-:S04]  /*11b0*/  IMAD.HI.U32 R15, R16, R5, RZ ;  /* 0x00000005100f7227 */ /* 0x010fc800078e00ff */
[----:B------:R-:W-:-:S04]  /*11c0*/  IMAD.HI.U32 R5, R20, R5, RZ ;  /* 0x0000000514057227 */ /* 0x000fc800078e00ff */
[----:B---3--:R-:W-:-:S04]  /*11d0*/  IMAD.HI.U32 R18, R13, R6, RZ ;  /* 0x000000060d127227 */ /* 0x008fc800078e00ff */
[C---:B------:R-:W-:Y:S01]  /*11e0*/  IMAD.HI.U32 R22, R11.reuse, R6, RZ ;  /* 0x000000060b167227 */ /* 0x040fe200078e00ff */
[-C--:B------:R-:W-:Y:S02]  /*11f0*/  @P2 SHF.R.U32.HI R13, RZ, R7.reuse, R18 ;  /* 0x00000007ff0d2219 */ /* 0x080fe40000011612 */
[-C--:B-1----:R-:W-:Y:S02]  /*1200*/  @P1 SHF.R.U32.HI R16, RZ, R12.reuse, R15 ;  /* 0x0000000cff101219 */ /* 0x082fe4000001160f */
[----:B------:R-:W-:Y:S02]  /*1210*/  SHF.R.U32.HI R5, RZ, R12, R5 ;  /* 0x0000000cff057219 */ /* 0x000fe40000011605 */
[----:B------:R-:W-:Y:S02]  /*1220*/  SHF.R.U32.HI R22, RZ, R7, R22 ;  /* 0x00000007ff167219 */ /* 0x000fe40000011616 */
[----:B------:R-:W-:Y:S01]  /*1230*/  SEL R5, R20, R5, !P1 ;  /* 0x0000000514057207 */ /* 0x000fe20004800000 */
[----:B--2---:R-:W-:Y:S01]  /*1240*/  IMAD.HI.U32 R18, R16, R2, RZ ;  /* 0x0000000210127227 */ /* 0x004fe200078e00ff */
[----:B------:R-:W-:-:S02]  /*1250*/  SEL R21, R11, R22, !P2 ;  /* 0x000000160b157207 */ /* 0x000fc40005000000 */
[----:B------:R-:W-:Y:S01]  /*1260*/  IADD3 R7, PT, PT, -R5, RZ, RZ ;  /* 0x000000ff05077210 */ /* 0x000fe20007ffe1ff */
[----:B------:R-:W-:Y:S01]  /*1270*/  IMAD.HI.U32 R6, R13, R2, RZ ;  /* 0x000000020d067227 */ /* 0x000fe200078e00ff */
[----:B------:R-:W-:-:S03]  /*1280*/  @P0 SHF.R.U32.HI R16, RZ, R3, R18 ;  /* 0x00000003ff100219 */ /* 0x000fc60000011612 */
[----:B------:R-:W-:Y:S01]  /*1290*/  IMAD R7, R4, R7, R20 ;  /* 0x0000000704077224 */ /* 0x000fe200078e0214 */
[----:B------:R-:W-:Y:S01]  /*12a0*/  @P0 SHF.R.U32.HI R13, RZ, R3, R6 ;  /* 0x00000003ff0d0219 */ /* 0x000fe20000011606 */
[----:B------:R-:W-:-:S04]  /*12b0*/  IMAD R16, R16, R9, RZ ;  /* 0x0000000910107224 */ /* 0x000fc800078e02ff */
[----:B------:R-:W-:Y:S01]  /*12c0*/  IMAD R6, R13, R9, RZ ;  /* 0x000000090d067224 */ /* 0x000fe200078e02ff */
[----:B------:R-:W-:-:S04]  /*12d0*/  ISETP.GE.AND P1, PT, R5, R16, PT ;  /* 0x000000100500720c */ /* 0x000fc80003f26270 */
[----:B------:R-:W-:Y:S01]  /*12e0*/  ISETP.GE.OR P1, PT, R21, R6, P1 ;  /* 0x000000061500720c */ /* 0x000fe20000f26670 */
[----:B------:R-:W-:-:S05]  /*12f0*/  IMAD.HI.U32 R6, R5, R2, RZ ;  /* 0x0000000205067227 */ /* 0x000fca00078e00ff */
[----:B------:R-:W-:-:S04]  /*1300*/  SHF.R.U32.HI R6, RZ, R3, R6 ;  /* 0x00000003ff067219 */ /* 0x000fc80000011606 */
[----:B------:R-:W-:-:S03]  /*1310*/  SEL R6, R5, R6, !P0 ;  /* 0x0000000605067207 */ /* 0x000fc60004000000 */
[----:B------:R-:W-:Y:S01]  /*1320*/  @!P1 IMAD.HI.U32 R12, R21, R2, RZ ;  /* 0x00000002150c9227 */ /* 0x000fe200078e00ff */
[----:B------:R-:W-:-:S04]  /*1330*/  IADD3 R2, PT, PT, -R6, RZ, RZ ;  /* 0x000000ff06027210 */ /* 0x000fc80007ffe1ff */
[----:B------:R-:W-:Y:S01]  /*1340*/  @!P1 SHF.R.U32.HI R12, RZ, R3, R12 ;  /* 0x00000003ff0c9219 */ /* 0x000fe2000001160c */
[----:B------:R-:W-:-:S03]  /*1350*/  IMAD R2, R9, R2, R5 ;  /* 0x0000000209027224 */ /* 0x000fc600078e0205 */
[----:B------:R-:W-:-:S05]  /*1360*/  @!P1 SEL R3, R21, R12, !P0 ;  /* 0x0000000c15039207 */ /* 0x000fca0004000000 */
[--C-:B------:R-:W-:Y:S02]  /*1370*/  @!P1 IMAD.IADD R6, R6, 0x1, -R3.reuse ;  /* 0x0000000106069824 */ /* 0x100fe400078e0a03 */
[----:B------:R-:W-:Y:S01]  /*1380*/  @!P1 IMAD R3, R2, R13, R3 ;  /* 0x0000000d02039224 */ /* 0x000fe200078e0203 */
[----:B------:R-:W-:Y:S01]  /*1390*/  IADD3 R2, PT, PT, -R21, RZ, RZ ;  /* 0x000000ff15027210 */ /* 0x000fe20007ffe1ff */
[----:B------:R-:W-:Y:S02]  /*13a0*/  @!P1 IMAD R5, R6, R9, R21 ;  /* 0x0000000906059224 */ /* 0x000fe400078e0215 */
[----:B------:R-:W-:Y:S02]  /*13b0*/  @!P1 IMAD.MOV.U32 R21, RZ, RZ, R3 ;  /* 0x000000ffff159224 */ /* 0x000fe400078e0003 */
[----:B------:R-:W-:Y:S02]  /*13c0*/  IMAD R2, R14, R2, R11 ;  /* 0x000000020e027224 */ /* 0x000fe400078e020b */
[----:B------:R-:W-:-:S02]  /*13d0*/  IMAD R20, R5, R4, R7 ;  /* 0x0000000405147224 */ /* 0x000fc400078e0207 */
[----:B------:R-:W-:Y:S02]  /*13e0*/  IMAD R21, R21, R14, R2 ;  /* 0x0000000e15157224 */ /* 0x000fe400078e0202 */
.L_x_18:
[----:B------:R-:W-:Y:S05]  /*13f0*/  BRA.U UP3, `(.L_x_19) ;  /* 0x0000000103407547 */ /* 0x000fea000b800000 */
[----:B------:R-:W1:Y:S08]  /*1400*/  LDC.64 R4, c[0x0][0xb10] ;  /* 0x0002c400ff047b82 */ /* 0x000e700000000a00 */
[----:B------:R-:W2:Y:S08]  /*1410*/  LDC.64 R2, c[0x0][0xb18] ;  /* 0x0002c600ff027b82 */ /* 0x000eb00000000a00 */
[----:B------:R-:W3:Y:S08]  /*1420*/  LDC R6, c[0x0][0xb20] ;  /* 0x0002c800ff067b82 */ /* 0x000ef00000000800 */
[----:B------:R-:W4:Y:S01]  /*1430*/  LDC R12, c[0x0][0xb0c] ;  /* 0x0002c300ff0c7b82 */ /* 0x000f220000000800 */
[----:B-1----:R-:W-:-:S05]  /*1440*/  IMAD.HI.U32 R4, R21, R4, RZ ;  /* 0x0000000415047227 */ /* 0x002fca00078e00ff */
[----:B------:R-:W-:Y:S01]  /*1450*/  SHF.R.U32.HI R4, RZ, R5, R4 ;  /* 0x00000005ff047219 */ /* 0x000fe20000011604 */
[----:B--2---:R-:W-:Y:S01]  /*1460*/  IMAD.HI.U32 R3, R20, R3, RZ ;  /* 0x0000000314037227 */ /* 0x004fe200078e00ff */
[----:B------:R-:W-:-:S04]  /*1470*/  ISETP.NE.AND P0, PT, R2, 0x1, PT ;  /* 0x000000010200780c */ /* 0x000fc80003f05270 */
[----:B---3--:R-:W-:-:S04]  /*1480*/  SHF.R.U32.HI R3, RZ, R6, R3 ;  /* 0x00000006ff037219 */ /* 0x008fc80000011603 */
[----:B------:R-:W-:Y:S02]  /*1490*/  SEL R3, R20, R3, !P0 ;  /* 0x0000000314037207 */ /* 0x000fe40004000000 */
[----:B----4-:R-:W-:-:S04]  /*14a0*/  ISETP.NE.AND P1, PT, R12, 0x1, PT ;  /* 0x000000010c00780c */ /* 0x010fc80003f25270 */
[----:B------:R-:W-:-:S05]  /*14b0*/  SEL R6, R21, R4, !P1 ;  /* 0x0000000415067207 */ /* 0x000fca0004800000 */
[----:B------:R-:W-:Y:S02]  /*14c0*/  IMAD.IADD R4, R3, 0x1, -R6 ;  /* 0x0000000103047824 */ /* 0x000fe400078e0a06 */
[----:B------:R-:W-:Y:S02]  /*14d0*/  IMAD.IADD R3, R6, 0x1, -R3 ;  /* 0x0000000106037824 */ /* 0x000fe400078e0a03 */
[----:B------:R-:W-:Y:S02]  /*14e0*/  IMAD R21, R4, R12, R21 ;  /* 0x0000000c04157224 */ /* 0x000fe400078e0215 */
[----:B------:R-:W-:Y:S02]  /*14f0*/  IMAD R20, R3, R2, R20 ;  /* 0x0000000203147224 */ /* 0x000fe400078e0214 */
.L_x_19:
[----:B------:R-:W-:Y:S05]  /*1500*/  BRA.U !UP1, `(.L_x_20) ;  /* 0x00000001090c7547 */ /* 0x000fea000b800000 */
[----:B------:R-:W-:Y:S01]  /*1510*/  UCGABAR_WAIT ;  /* 0x0000000000007dc7 */ /* 0x000fe20008000000 */
[----:B------:R-:W-:Y:S01]  /*1520*/  CCTL.IVALL ;  /* 0x00000000ff00798f */ /* 0x000fe20002000000 */
[----:B------:R-:W-:Y:S05]  /*1530*/  BRA `(.L_x_21) ;  /* 0x0000000000047947 */ /* 0x000fea0003800000 */
.L_x_20:
[----:B------:R-:W-:Y:S06]  /*1540*/  BAR.SYNC.DEFER_BLOCKING 0x0 ;  /* 0x0000000000007b1d */ /* 0x000fec0000010000 */
.L_x_21:
[----:B------:R-:W-:Y:S05]  /*1550*/  BRA.U UP2, `(.L_x_22) ;  /* 0x0000001102cc7547 */ /* 0x000fea000b800000 */
[----:B------:R-:W1:Y:S01]  /*1560*/  LDCU UR4, c[0x0][0x38c] ;  /* 0x00007180ff0477ac */ /* 0x000e620008000800 */
[----:B------:R-:W2:Y:S01]  /*1570*/  LDC R9, c[0x0][0x370] ;  /* 0x0000dc00ff097b82 */ /* 0x000ea20000000800 */
[----:B------:R-:W-:Y:S01]  /*1580*/  IMAD.SHL.U32 R16, R11, 0x80, RZ ;  /* 0x000000800b107824 */ /* 0x000fe200078e00ff */
[----:B------:R-:W-:Y:S01]  /*1590*/  PLOP3.LUT P1, PT, PT, PT, UP5, 0x80, 0x8 ;  /* 0x000000000008781c */ /* 0x000fe20003f2f058 */
[----:B------:R-:W-:Y:S01]  /*15a0*/  HFMA2 R12, -RZ, RZ, 0, 0 ;  /* 0x00000000ff0c7431 */ /* 0x000fe200000001ff */
[----:B------:R-:W-:Y:S01]  /*15b0*/  UISETP.NE.AND UP1, UPT, UR10, URZ, UPT ;  /* 0x000000ff0a00728c */ /* 0x000fe2000bf25270 */
[----:B------:R-:W-:Y:S01]  /*15c0*/  ISETP.NE.AND P4, PT, R10, RZ, P5 ;  /* 0x000000ff0a00720c */ /* 0x000fe20002f85270 */
[----:B------:R-:W-:Y:S01]  /*15d0*/  IMAD.MOV.U32 R15, RZ, RZ, 0x1 ;  /* 0x00000001ff0f7424 */ /* 0x000fe200078e00ff */
[----:B------:R-:W-:Y:S01]  /*15e0*/  PLOP3.LUT P1, PT, P1, PT, PT, 0x8, 0x80 ;  /* 0x000000000080781c */ /* 0x000fe20000f2e170 */
[----:B------:R-:W3:Y:S01]  /*15f0*/  LDC R0, c[0x0][0x374] ;  /* 0x0000dd00ff007b82 */ /* 0x000ee20000000800 */
[----:B------:R-:W-:Y:S01]  /*1600*/  IMAD.MOV.U32 R14, RZ, RZ, RZ ;  /* 0x000000ffff0e7224 */ /* 0x000fe200078e00ff */
[----:B------:R-:W-:Y:S01]  /*1610*/  MOV R8, 0x1 ;  /* 0x0000000100087802 */ /* 0x000fe20000000f00 */
[----:B------:R-:W-:Y:S01]  /*1620*/  IMAD.MOV.U32 R10, RZ, RZ, RZ ;  /* 0x000000ffff0a7224 */ /* 0x000fe200078e00ff */
[----:B------:R-:W-:Y:S01]  /*1630*/  LOP3.LUT R16, R16, 0x80, RZ, 0xc0, !PT ;  /* 0x0000008010107812 */ /* 0x000fe200078ec0ff */
[----:B------:R-:W4:Y:S01]  /*1640*/  LDCU.64 UR14, c[0x0][0x348] ;  /* 0x00006900ff0e77ac */ /* 0x000f220008000a00 */
[----:B-1----:R-:W-:-:S02]  /*1650*/  UIADD3 UR5, UPT, UPT, UR4, 0x3f, URZ ;  /* 0x0000003f04057890 */ /* 0x002fc4000fffe0ff */
[----:B------:R-:W-:Y:S02]  /*1660*/  USEL UR22, UR6, 0x2, UP1 ;  /* 0x0000000206167887 */ /* 0x000fe40008800000 */
[----:B------:R-:W-:Y:S01]  /*1670*/  USHF.R.S32.HI UR7, URZ, 0x1f, UR5 ;  /* 0x0000001fff077899 */ /* 0x000fe20008011405 */
[----:B------:R-:W-:-:S03]  /*1680*/  UMOV UR23, URZ ;  /* 0x000000ff00177c82 */ /* 0x000fc60008000000 */
[----:B------:R-:W-:Y:S02]  /*1690*/  ULEA.HI UR7, UR7, UR5, URZ, 0x6 ;  /* 0x0000000507077291 */ /* 0x000fe4000f8f30ff */
[----:B------:R-:W-:Y:S02]  /*16a0*/  UIADD3 UR5, UPT, UPT, UR4, -0x1, URZ ;  /* 0xffffffff04057890 */ /* 0x000fe4000fffe0ff */
[----:B------:R-:W-:Y:S02]  /*16b0*/  USHF.R.S32.HI UR7, URZ, 0x6, UR7 ;  /* 0x00000006ff077899 */ /* 0x000fe40008011407 */
[----:B------:R-:W-:Y:S02]  /*16c0*/  UISETP.GE.U32.AND UP2, UPT, UR5, -0x7f, UPT ;  /* 0xffffff810500788c */ /* 0x000fe4000bf46070 */
[----:B------:R-:W-:Y:S02]  /*16d0*/  UISETP.LT.U32.AND UP0, UPT, UR7, 0x5, UPT ;  /* 0x000000050700788c */ /* 0x000fe4000bf01070 */
[----:B------:R-:W-:-:S02]  /*16e0*/  UIADD3 UR4, UPT, UPT, UR4, 0x7e, URZ ;  /* 0x0000007e04047890 */ /* 0x000fc4000fffe0ff */
[----:B------:R-:W-:-:S04]  /*16f0*/  USEL UR5, UR7, 0x5, UP0 ;  /* 0x0000000507057887 */ /* 0x000fc80008000000 */
[----:B------:R-:W-:Y:S02]  /*1700*/  UIADD3 UR21, UPT, UPT, UR5, -0x1, URZ ;  /* 0xffffffff05157890 */ /* 0x000fe4000fffe0ff */
[----:B------:R-:W-:Y:S02]  /*1710*/  @UP2 UIADD3 UR21, UPT, UPT, UR5, URZ, URZ ;  /* 0x000000ff05152290 */ /* 0x000fe4000fffe0ff */
[----:B------:R-:W-:Y:S02]  /*1720*/  UIADD3 UR24, UPT, UPT, UR7, -UR5, URZ ;  /* 0x8000000507187290 */ /* 0x000fe4000fffe0ff */
[----:B------:R-:W-:Y:S02]  /*1730*/  UIADD3 UR13, UPT, UPT, UR21, 0x1, URZ ;  /* 0x00000001150d7890 */ /* 0x000fe4000fffe0ff */
[----:B--2-4-:R-:W-:-:S12]  /*1740*/  UIADD3 UR21, UPT, UPT, -UR21, URZ, URZ ;  /* 0x000000ff15157290 */ /* 0x014fd8000fffe1ff */
.L_x_42:
[----:B------:R-:W-:Y:S01]  /*1750*/  UISETP.NE.AND UP0, UPT, UR37, URZ, UPT ;  /* 0x000000ff2500728c */ /* 0x000fe2000bf05270 */
[----:B------:R-:W1:Y:S08]  /*1760*/  S2UR UR37, SR_CgaCtaId ;  /* 0x00000000002579c3 */ /* 0x000e700000008800 */
[----:B------:R-:W-:Y:S05]  /*1770*/  BRA.U UP0, `(.L_x_23) ;  /* 0x0000000100347547 */ /* 0x000fea000b800000 */
[----:B------:R-:W2:Y:S01]  /*1780*/  S2R R2, SR_CgaCtaId ;  /* 0x0000000000027919 */ /* 0x000ea20000008800 */
[----:B------:R-:W-:-:S04]  /*1790*/  MOV R3, 0x400 ;  /* 0x0000040000037802 */ /* 0x000fc80000000f00 */
[----:B--2---:R-:W-:Y:S02]  /*17a0*/  LEA R3, R2, R3, 0x18 ;  /* 0x0000000302037211 */ /* 0x004fe400078ec0ff */
[----:B------:R-:W-:-:S03]  /*17b0*/  SHF.L.U32 R2, R8, 0x1f, RZ ;  /* 0x0000001f08027819 */ /* 0x000fc600000006ff */
[----:B------:R-:W-:-:S04]  /*17c0*/  IMAD R3, R10, 0x8, R3 ;  /* 0x000000080a037824 */ /* 0x000fc800078e0203 */
[----:B------:R-:W2:Y:S02]  /*17d0*/  SYNCS.PHASECHK.TRANS64.TRYWAIT P0, [R3+URZ+0xf0], R2 ;  /* 0x0000f002030075a7 */ /* 0x000ea400080011ff */
[----:B--2---:R-:W-:Y:S05]  /*17e0*/  @!P0 BRA `(.L_x_24) ;  /* 0x0000009c00408947 */ /* 0x004fea0003800000 */
.L_x_148:
[----:B------:R-:W-:Y:S01]  /*17f0*/  VIADD R10, R10, 0x1 ;  /* 0x000000010a0a7836 */ /* 0x000fe20000000000 */
[----:B------:R2:W-:Y:S04]  /*1800*/  SYNCS.ARRIVE.TRANS64.A1T0 RZ, [R3+URZ+0xe0], RZ ;  /* 0x0000e0ff03ff79a7 */ /* 0x0005e800081000ff */
[----:B------:R-:W-:-:S04]  /*1810*/  ISETP.NE.AND P0, PT, R10, 0x2, PT ;  /* 0x000000020a00780c */ /* 0x000fc80003f05270 */
[----:B------:R-:W-:Y:S02]  /*1820*/  SEL R10, R10, RZ, P0 ;  /* 0x000000ff0a0a7207 */ /* 0x000fe40000000000 */
[----:B--2---:R-:W-:-:S04]  /*1830*/  SEL R3, RZ, 0x1, P0 ;  /* 0x00000001ff037807 */ /* 0x004fc80000000000 */
[----:B------:R-:W-:-:S07]  /*1840*/  LOP3.LUT R8, R8, R3, RZ, 0x3c, !PT ;  /* 0x0000000308087212 */ /* 0x000fce00078e3cff */
.L_x_23:
[----:B------:R-:W-:Y:S01]  /*1850*/  UMOV UR6, 0x400 ;  /* 0x0000040000067882 */ /* 0x000fe20000000000 */
[----:B------:R-:W-:Y:S01]  /*1860*/  LEA.HI R3, R21, R21, RZ, 0x1 ;  /* 0x0000001515037211 */ /* 0x000fe200078f08ff */
[----:B-1----:R-:W-:Y:S01]  /*1870*/  ULEA UR6, UR37, UR6, 0x18 ;  /* 0x0000000625067291 */ /* 0x002fe2000f8ec0ff */
[----:B------:R-:W-:Y:S01]  /*1880*/  SHF.L.U32 R2, R15, 0x1f, RZ ;  /* 0x0000001f0f027819 */ /* 0x000fe200000006ff */
[----:B------:R-:W-:Y:S01]  /*1890*/  UISETP.GE.U32.AND UP0, UPT, UR4, 0x7f, UPT ;  /* 0x0000007f0400788c */ /* 0x000fe2000bf06070 */
[C---:B------:R-:W-:Y:S01]  /*18a0*/  R2UR UR9, R16.reuse ;  /* 0x00000000100972ca */ /* 0x040fe200000e0000 */
[----:B------:R-:W-:Y:S01]  /*18b0*/  ULEA UR8, UR23, UR6, 0x3 ;  /* 0x0000000617087291 */ /* 0x000fe2000f8e18ff */
[----:B------:R-:W-:Y:S01]  /*18c0*/  IMAD.SHL.U32 R3, R3, 0x80, RZ ;  /* 0x0000008003037824 */ /* 0x000fe200078e00ff */
[----:B------:R-:W-:Y:S01]  /*18d0*/  R2UR UR11, R16 ;  /* 0x00000000100b72ca */ /* 0x000fe200000e0000 */
[----:B------:R-:W-:-:S03]  /*18e0*/  UMOV UR25, URZ ;  /* 0x000000ff00197c82 */ /* 0x000fc60008000000 */
[----:B------:R-:W-:-:S03]  /*18f0*/  R2UR UR35, R3 ;  /* 0x00000000032372ca */ /* 0x000fc600000e0000 */
[----:B------:R1:W2:Y:S01]  /*1900*/  SYNCS.PHASECHK.TRANS64.TRYWAIT P0, [UR8+0x28], R2 ;  /* 0x00002802ff0075a7 */ /* 0x0002a20008001108 */
[----:B------:R-:W-:-:S09]  /*1910*/  R2UR UR8, R20 ;  /* 0x00000000140872ca */ /* 0x000fd200000e0000 */
[----:B------:R-:W-:-:S04]  /*1920*/  ULOP3.LUT UR35, UR9, 0xffffff00, UR35, 0xf8, !UPT ;  /* 0xffffff0009237892 */ /* 0x000fc8000f8ef823 */
[----:B------:R-:W-:Y:S01]  /*1930*/  ULEA UR11, UR8, UR11, 0x8 ;  /* 0x0000000b080b7291 */ /* 0x000fe2000f8e40ff */
[----:B------:R-:W-:Y:S11]  /*1940*/  BRA.U !UP0, `(.L_x_25) ;  /* 0x0000000108bc7547 */ /* 0x000ff6000b800000 */
[----:B------:R-:W-:Y:S01]  /*1950*/  UMOV UR16, UR21 ;  /* 0x0000001500107c82 */ /* 0x000fe20008000000 */
[----:B------:R-:W-:Y:S01]  /*1960*/  UMOV UR17, UR23 ;  /* 0x0000001700117c82 */ /* 0x000fe20008000000 */
[----:B------:R-:W-:-:S05]  /*1970*/  UMOV UR34, URZ ;  /* 0x000000ff00227c82 */ /* 0x000fca0008000000 */
.L_x_31:
[----:B------:R-:W-:Y:S01]  /*1980*/  ULEA UR33, UR17, UR6, 0x3 ;  /* 0x0000000611217291 */ /* 0x000fe2000f8e18ff */
[----:B------:R-:W-:Y:S01]  /*1990*/  @P5 MOV R3, 0x10000 ;  /* 0x0001000000035802 */ /* 0x000fe20000000f00 */
[----:B-12-4-:R-:W-:Y:S10]  /*19a0*/  @P0 BRA `(.L_x_26) ;  /* 0x00000000000c0947 */ /* 0x016ff40003800000 */
[----:B------:R-:W-:-:S04]  /*19b0*/  SHF.L.U32 R5, R15, 0x1f, RZ ;  /* 0x0000001f0f057819 */ /* 0x000fc800000006ff */
[----:B------:R-:W2:Y:S02]  /*19c0*/  SYNCS.PHASECHK.TRANS64.TRYWAIT P0, [UR33+0x28], R5 ;  /* 0x00002805ff0075a7 */ /* 0x000ea40008001121 */
[----:B--2---:R-:W-:Y:S05]  /*19d0*/  @!P0 BRA `(.L_x_27) ;  /* 0x0000009800d88947 */ /* 0x004fea0003800000 */
.L_x_26:
[----:B------:R2:W-:Y:S01]  /*19e0*/  @P5 SYNCS.ARRIVE.TRANS64 RZ, [UR33], R3 ;  /* 0x00000003ffff59a7 */ /* 0x0005e20008000021 */
[----:B------:R-:W-:Y:S02]  /*19f0*/  ULOP3.LUT UR8, UR22, 0x2, URZ, 0xfc, !UPT ;  /* 0x0000000216087892 */ /* 0x000fe4000f8efcff */
[----:B------:R-:W-:Y:S02]  /*1a00*/  UIADD3 UR16, UPT, UPT, UR16, 0x1, URZ ;  /* 0x0000000110107890 */ /* 0x000fe4000fffe0ff */
[----:B------:R-:W-:Y:S02]  /*1a10*/  UISETP.NE.AND UP0, UPT, UR8, 0x2, UPT ;  /* 0x000000020800788c */ /* 0x000fe4000bf05270 */
[----:B------:R-:W-:-:S07]  /*1a20*/  UISETP.NE.AND UP2, UPT, UR16, 0x1, UPT ;  /* 0x000000011000788c */ /* 0x000fce000bf45270 */
[----:B------:R-:W-:Y:S05]  /*1a30*/  BRA.U UP0, `(.L_x_28) ;  /* 0x0000000100047547 */ /* 0x000fea000b800000 */
[----:B------:R-:W-:Y:S05]  /*1a40*/  BPT.TRAP 0x1 ;  /* 0x000000040000795c */ /* 0x000fea0000300000 */
.L_x_28:
[----:B------:R-:W-:Y:S04]  /*1a50*/  BSSY.RECONVERGENT B0, `(.L_x_29) ;  /* 0x0000003000007945 */ /* 0x000fe80003800200 */
[----:B------:R-:W-:Y:S05]  /*1a60*/  @!P4 BRA `(.L_x_30) ;  /* 0x000000000004c947 */ /* 0x000fea0003800000 */
[----:B------:R-:W-:Y:S05]  /*1a70*/  BPT.TRAP 0x1 ;  /* 0x000000040000795c */ /* 0x000fea0000300000 */
.L_x_30:
[----:B------:R-:W-:Y:S05]  /*1a80*/  BSYNC.RECONVERGENT B0 ;  /* 0x0000000000007941 */ /* 0x000fea0003800200 */
.L_x_29:
[----:B------:R-:W-:Y:S02]  /*1a90*/  UIADD3 UR23, UPT, UPT, UR17, 0x1, URZ ;  /* 0x0000000111177890 */ /* 0x000fe4000fffe0ff */
[----:B------:R-:W-:Y:S02]  /*1aa0*/  UIADD3 UR28, UP1, UPT, UR14, 0x80, URZ ;  /* 0x000000800e1c7890 */ /* 0x000fe4000ff3e0ff */
[----:B------:R-:W-:Y:S02]  /*1ab0*/  UISETP.NE.AND UP0, UPT, UR23, 0x5, UPT ;  /* 0x000000051700788c */ /* 0x000fe4000bf05270 */
[----:B------:R-:W-:Y:S02]  /*1ac0*/  ULOP3.LUT UR33, UR33, 0xfefffff8, URZ, 0xc0, !UPT ;  /* 0xfefffff821217892 */ /* 0x000fe4000f8ec0ff */
[----:B------:R-:W-:Y:S02]  /*1ad0*/  USEL UR9, URZ, 0x1, UP0 ;  /* 0x00000001ff097887 */ /* 0x000fe40008000000 */
[----:B------:R-:W-:-:S02]  /*1ae0*/  USEL UR23, UR23, URZ, UP0 ;  /* 0x000000ff17177287 */ /* 0x000fc40008000000 */
[----:B------:R-:W-:Y:S02]  /*1af0*/  UIADD3 UR26, UP0, UPT, UR14, 0x180, URZ ;  /* 0x000001800e1a7890 */ /* 0x000fe4000ff1e0ff */
[----:B------:R-:W-:Y:S01]  /*1b00*/  ULEA UR8, UR23, UR6, 0x3 ;  /* 0x0000000617087291 */ /* 0x000fe2000f8e18ff */
[----:B------:R-:W-:Y:S01]  /*1b10*/  LOP3.LUT R15, R15, UR9, RZ, 0x3c, !PT ;  /* 0x000000090f0f7c12 */ /* 0x000fe2000f8e3cff */
[----:B------:R-:W-:Y:S02]  /*1b20*/  UIADD3.X UR29, UPT, UPT, URZ, UR15, URZ, UP1, !UPT ;  /* 0x0000000fff1d7290 */ /* 0x000fe40008ffe4ff */
[----:B------:R-:W-:Y:S01]  /*1b30*/  UIADD3.X UR27, UPT, UPT, URZ, UR15, URZ, UP0, !UPT ;  /* 0x0000000fff1b7290 */ /* 0x000fe200087fe4ff */
[----:B-1----:R-:W-:Y:S01]  /*1b40*/  SHF.L.U32 R2, R15, 0x1f, RZ ;  /* 0x0000001f0f027819 */ /* 0x002fe200000006ff */
[----:B------:R-:W-:Y:S01]  /*1b50*/  UMOV UR18, 0x0 ;  /* 0x0000000000127882 */ /* 0x000fe20000000000 */
[----:B------:R-:W-:Y:S01]  /*1b60*/  UMOV UR19, 0x10000000 ;  /* 0x1000000000137882 */ /* 0x000fe20000000000 */
[----:B------:R-:W-:Y:S01]  /*1b70*/  UMOV UR10, UR34 ;  /* 0x00000022000a7c82 */ /* 0x000fe20008000000 */
[----:B------:R4:W1:Y:S01]  /*1b80*/  SYNCS.PHASECHK.TRANS64.TRYWAIT P0, [UR8+0x28], R2 ;  /* 0x00002802ff0075a7 */ /* 0x0008620008001108 */
[----:B------:R-:W-:Y:S01]  /*1b90*/  ULEA UR8, UR17, UR6, 0xe ;  /* 0x0000000611087291 */ /* 0x000fe2000f8e70ff */
[----:B------:R-:W-:Y:S01]  /*1ba0*/  UMOV UR12, UR36 ;  /* 0x00000024000c7c82 */ /* 0x000fe20008000000 */
[----:B------:R-:W-:-:S02]  /*1bb0*/  UMOV UR9, UR33 ;  /* 0x0000002100097c82 */ /* 0x000fc40008000000 */
[----:B------:R-:W-:Y:S02]  /*1bc0*/  UIADD3 UR32, UPT, UPT, UR8, 0x10800, URZ ;  /* 0x0001080008207890 */ /* 0x000fe4000fffe0ff */
[----:B------:R-:W-:Y:S01]  /*1bd0*/  UIADD3 UR8, UPT, UPT, UR8, 0x24800, URZ ;  /* 0x0002480008087890 */ /* 0x000fe2000fffe0ff */
[----:B------:R-:W-:Y:S01]  /*1be0*/  UMOV UR25, UR13 ;  /* 0x0000000d00197c82 */ /* 0x000fe20008000000 */
[----:B------:R-:W-:-:S05]  /*1bf0*/  UMOV UR17, UR23 ;  /* 0x0000001700117c82 */ /* 0x000fca0008000000 */
[----:B------:R2:W-:Y:S02]  /*1c00*/  UTMALDG.3D.2CTA [UR32], [UR28], desc[UR18] ;  /* 0x000012201c0075b4 */ /* 0x0005e40008211000 */
[----:B------:R4:W-:Y:S01]  /*1c10*/  UTMALDG.3D.2CTA [UR8], [UR26], desc[UR18] ;  /* 0x000012081a0075b4 */ /* 0x0009e20008211000 */
[----:B--2---:R-:W-:Y:S01]  /*1c20*/  UIADD3 UR34, UPT, UPT, UR34, 0x40, URZ ;  /* 0x0000004022227890 */ /* 0x004fe2000fffe0ff */
[----:B------:R-:W-:Y:S11]  /*1c30*/  BRA.U UP2, `(.L_x_31) ;  /* 0xfffffffd02507547 */ /* 0x000ff6000b83ffff */
.L_x_25:
[----:B----4-:R-:W-:Y:S01]  /*1c40*/  ULEA UR8, UR23, UR6, 0x3 ;  /* 0x0000000617087291 */ /* 0x010fe2000f8e18ff */
[----:B-1----:R-:W-:Y:S01]  /*1c50*/  SHF.L.U32 R2, R15, 0x1f, RZ ;  /* 0x0000001f0f027819 */ /* 0x002fe200000006ff */
[----:B------:R-:W-:Y:S01]  /*1c60*/  @!P1 SYNCS.ARRIVE.TRANS64.A1T0 RZ, [UR6+0x98], RZ ;  /* 0x000098ffffff99a7 */ /* 0x000fe20008100006 */
[----:B------:R-:W-:-:S06]  /*1c70*/  UISETP.GT.AND UP0, UPT, UR7, UR5, UPT ;  /* 0x000000050700728c */ /* 0x000fcc000bf04270 */
[----:B--2---:R1:W2:Y:S03]  /*1c80*/  SYNCS.PHASECHK.TRANS64.TRYWAIT P0, [UR8+0x28], R2 ;  /* 0x00002802ff0075a7 */ /* 0x0042a60008001108 */
[----:B------:R-:W-:Y:S05]  /*1c90*/  BRA.U !UP0, `(.L_x_32) ;  /* 0x0000000108bc7547 */ /* 0x000fea000b800000 */
[----:B------:R-:W-:Y:S01]  /*1ca0*/  UIADD3 UR26, UPT, UPT, UR24, UR25, URZ ;  /* 0x00000019181a7290 */ /* 0x000fe2000fffe0ff */
[----:B------:R-:W-:-:S11]  /*1cb0*/  UMOV UR27, UR23 ;  /* 0x00000017001b7c82 */ /* 0x000fd60008000000 */
.L_x_38:
[----:B------:R-:W-:Y:S01]  /*1cc0*/  ULEA UR17, UR27, UR6, 0x3 ;  /* 0x000000061b117291 */ /* 0x000fe2000f8e18ff */
[----:B--2---:R-:W-:Y:S01]  /*1cd0*/  @P5 MOV R3, 0x10000 ;  /* 0x0001000000035802 */ /* 0x004fe20000000f00 */
[----:B-12---:R-:W-:Y:S10]  /*1ce0*/  @P0 BRA `(.L_x_33) ;  /* 0x00000000000c0947 */ /* 0x006ff40003800000 */
[----:B------:R-:W-:-:S04]  /*1cf0*/  SHF.L.U32 R5, R15, 0x1f, RZ ;  /* 0x0000001f0f057819 */ /* 0x000fc800000006ff */
[----:B------:R-:W2:Y:S02]  /*1d00*/  SYNCS.PHASECHK.TRANS64.TRYWAIT P0, [UR17+0x28], R5 ;  /* 0x00002805ff0075a7 */ /* 0x000ea40008001111 */
[----:B--2---:R-:W-:Y:S05]  /*1d10*/  @!P0 BRA `(.L_x_34) ;  /* 0x0000009800208947 */ /* 0x004fea0003800000 */
.L_x_33:
[----:B------:R2:W-:Y:S01]  /*1d20*/  @P5 SYNCS.ARRIVE.TRANS64 RZ, [UR17], R3 ;  /* 0x00000003ffff59a7 */ /* 0x0005e20008000011 */
[----:B------:R-:W-:-:S04]  /*1d30*/  ULOP3.LUT UR8, UR22, 0x2, URZ, 0xfc, !UPT ;  /* 0x0000000216087892 */ /* 0x000fc8000f8efcff */
[----:B------:R-:W-:-:S09]  /*1d40*/  UISETP.NE.AND UP0, UPT, UR8, 0x2, UPT ;  /* 0x000000020800788c */ /* 0x000fd2000bf05270 */
[----:B------:R-:W-:Y:S05]  /*1d50*/  BRA.U UP0, `(.L_x_35) ;  /* 0x0000000100047547 */ /* 0x000fea000b800000 */
[----:B------:R-:W-:Y:S05]  /*1d60*/  BPT.TRAP 0x1 ;  /* 0x000000040000795c */ /* 0x000fea0000300000 */
.L_x_35:
[----:B------:R-:W-:Y:S04]  /*1d70*/  BSSY.RECONVERGENT B0, `(.L_x_36) ;  /* 0x0000003000007945 */ /* 0x000fe80003800200 */
[----:B------:R-:W-:Y:S05]  /*1d80*/  @!P4 BRA `(.L_x_37) ;  /* 0x000000000004c947 */ /* 0x000fea0003800000 */
[----:B------:R-:W-:Y:S05]  /*1d90*/  BPT.TRAP 0x1 ;  /* 0x000000040000795c */ /* 0x000fea0000300000 */
.L_x_37:
[----:B------:R-:W-:Y:S05]  /*1da0*/  BSYNC.RECONVERGENT B0 ;  /* 0x0000000000007941 */ /* 0x000fea0003800200 */
.L_x_36:
[----:B------:R-:W-:Y:S02]  /*1db0*/  UIADD3 UR23, UPT, UPT, UR27, 0x1, URZ ;  /* 0x000000011b177890 */ /* 0x000fe4000fffe0ff */
[----:B------:R-:W-:Y:S02]  /*1dc0*/  UIADD3 UR32, UP1, UPT, UR14, 0x80, URZ ;  /* 0x000000800e207890 */ /* 0x000fe4000ff3e0ff */
[----:B------:R-:W-:Y:S02]  /*1dd0*/  UISETP.NE.AND UP0, UPT, UR23, 0x5, UPT ;  /* 0x000000051700788c */ /* 0x000fe4000bf05270 */
[----:B------:R-:W-:Y:S02]  /*1de0*/  USHF.L.U32 UR18, UR25, 0x6, URZ ;  /* 0x0000000619127899 */ /* 0x000fe400080006ff */
[----:B------:R-:W-:Y:S02]  /*1df0*/  USEL UR9, URZ, 0x1, UP0 ;  /* 0x00000001ff097887 */ /* 0x000fe40008000000 */
[----:B------:R-:W-:-:S02]  /*1e00*/  USEL UR23, UR23, URZ, UP0 ;  /* 0x000000ff17177287 */ /* 0x000fc40008000000 */
[----:B------:R-:W-:Y:S02]  /*1e10*/  UIADD3 UR30, UP0, UPT, UR14, 0x180, URZ ;  /* 0x000001800e1e7890 */ /* 0x000fe4000ff1e0ff */
[----:B------:R-:W-:Y:S01]  /*1e20*/  ULEA UR8, UR23, UR6, 0x3 ;  /* 0x0000000617087291 */ /* 0x000fe2000f8e18ff */
[----:B------:R-:W-:Y:S01]  /*1e30*/  LOP3.LUT R15, R15, UR9, RZ, 0x3c, !PT ;  /* 0x000000090f0f7c12 */ /* 0x000fe2000f8e3cff */
[----:B------:R-:W-:Y:S02]  /*1e40*/  ULOP3.LUT UR17, UR17, 0xfefffff8, URZ, 0xc0, !UPT ;  /* 0xfefffff811117892 */ /* 0x000fe4000f8ec0ff */
[----:B------:R-:W-:Y:S01]  /*1e50*/  UIADD3.X UR33, UPT, UPT, URZ, UR15, URZ, UP1, !UPT ;  /* 0x0000000fff217290 */ /* 0x000fe20008ffe4ff */
[----:B-1----:R-:W-:Y:S01]  /*1e60*/  SHF.L.U32 R2, R15, 0x1f, RZ ;  /* 0x0000001f0f027819 */ /* 0x002fe200000006ff */
[----:B------:R-:W-:Y:S01]  /*1e70*/  UIADD3.X UR31, UPT, UPT, URZ, UR15, URZ, UP0, !UPT ;  /* 0x0000000fff1f7290 */ /* 0x000fe200087fe4ff */
[----:B------:R-:W-:Y:S02]  /*1e80*/  UMOV UR28, 0x0 ;  /* 0x00000000001c7882 */ /* 0x000fe40000000000 */
[----:B------:R4:W1:Y:S01]  /*1e90*/  SYNCS.PHASECHK.TRANS64.TRYWAIT P0, [UR8+0x28], R2 ;  /* 0x00002802ff0075a7 */ /* 0x0008620008001108 */
[----:B------:R-:W-:Y:S01]  /*1ea0*/  ULEA UR8, UR27, UR6, 0xe ;  /* 0x000000061b087291 */ /* 0x000fe2000f8e70ff */
[----:B------:R-:W-:Y:S01]  /*1eb0*/  UMOV UR29, 0x10000000 ;  /* 0x10000000001d7882 */ /* 0x000fe20000000000 */
[----:B------:R-:W-:-:S02]  /*1ec0*/  UMOV UR19, UR35 ;  /* 0x0000002300137c82 */ /* 0x000fc40008000000 */
[----:B------:R-:W-:Y:S02]  /*1ed0*/  UIADD3 UR16, UPT, UPT, UR8, 0x10800, URZ ;  /* 0x0001080008107890 */ /* 0x000fe4000fffe0ff */
[----:B------:R-:W-:Y:S01]  /*1ee0*/  UIADD3 UR8, UPT, UPT, UR8, 0x24800, URZ ;  /* 0x0002480008087890 */ /* 0x000fe2000fffe0ff */
[----:B------:R-:W-:Y:S01]  /*1ef0*/  UMOV UR20, UR36 ;  /* 0x0000002400147c82 */ /* 0x000fe20008000000 */
[----:B------:R-:W-:Y:S01]  /*1f00*/  UMOV UR12, UR36 ;  /* 0x00000024000c7c82 */ /* 0x000fe20008000000 */
[----:B------:R-:W-:Y:S01]  /*1f10*/  UMOV UR9, UR17 ;  /* 0x0000001100097c82 */ /* 0x000fe20008000000 */
[----:B------:R-:W-:Y:S01]  /*1f20*/  UMOV UR10, UR18 ;  /* 0x00000012000a7c82 */ /* 0x000fe20008000000 */
[----:B------:R-:W-:Y:S02]  /*1f30*/  UIADD3 UR25, UPT, UPT, UR25, 0x1, URZ ;  /* 0x0000000119197890 */ /* 0x000fe4000fffe0ff */
[----:B------:R4:W-:Y:S01]  /*1f40*/  UTMALDG.3D.2CTA [UR16], [UR32], desc[UR28] ;  /* 0x00001c10200075b4 */ /* 0x0009e20008211000 */
[----:B------:R-:W-:Y:S01]  /*1f50*/  UMOV UR27, UR23 ;  /* 0x00000017001b7c82 */ /* 0x000fe20008000000 */
[----:B------:R-:W-:Y:S01]  /*1f60*/  UISETP.NE.AND UP0, UPT, UR25, UR26, UPT ;  /* 0x0000001a1900728c */ /* 0x000fe2000bf05270 */
[----:B------:R4:W-:Y:S08]  /*1f70*/  UTMALDG.3D.2CTA [UR8], [UR30], desc[UR28] ;  /* 0x00001c081e0075b4 */ /* 0x0009f00008211000 */
[----:B----4-:R-:W-:Y:S05]  /*1f80*/  BRA.U UP0, `(.L_x_38) ;  /* 0xfffffffd004c7547 */ /* 0x010fea000b83ffff */
.L_x_32:
[----:B-1----:R-:W-:Y:S01]  /*1f90*/  LEA R2, R14, UR6, 0x3 ;  /* 0x000000060e027c11 */ /* 0x002fe2000f8e18ff */
[----:B------:R-:W-:Y:S01]  /*1fa0*/  NOP ;  /* 0x0000000000007918 */ /* 0x000fe20000000000 */
[----:B--2---:R-:W-:Y:S02]  /*1fb0*/  SHF.L.U32 R3, R12, 0x1f, RZ ;  /* 0x0000001f0c037819 */ /* 0x004fe400000006ff */
[----:B------:R-:W-:Y:S02]  /*1fc0*/  LEA R4, R14, UR6, 0x4 ;  /* 0x000000060e047c11 */ /* 0x000fe4000f8e20ff */
[----:B------:R-:W1:Y:S02]  /*1fd0*/  SYNCS.PHASECHK.TRANS64.TRYWAIT P0, [R2+URZ+0xa0], R3 ;  /* 0x0000a003020075a7 */ /* 0x000e6400080011ff */
[----:B-1----:R-:W-:Y:S05]  /*1fe0*/  @!P0 BRA `(.L_x_39) ;  /* 0x0000009400848947 */ /* 0x002fea0003800000 */
.L_x_151:
[----:B------:R-:W2:Y:S01]  /*1ff0*/  LDS.128 R4, [R4+0x110] ;  /* 0x0001100004047984 */ /* 0x000ea20000000c00 */
[----:B------:R-:W-:Y:S01]  /*2000*/  ISETP.GE.AND P0, PT, R72, 0x1, PT ;  /* 0x000000014800780c */ /* 0x000fe20003f06270 */
[----:B-1----:R-:W-:Y:S01]  /*2010*/  VIADD R2, R2, 0xb0 ;  /* 0x000000b002027836 */ /* 0x002fe20000000000 */
[----:B------:R-:W-:Y:S01]  /*2020*/  @!PT LDS RZ, [RZ] ;  /* 0x00000000fffff984 */ /* 0x000fe20000000800 */
[----:B------:R-:W-:Y:S01]  /*2030*/  @!PT LDS RZ, [RZ] ;  /* 0x00000000fffff984 */ /* 0x000fe20000000800 */
[----:B------:R-:W-:Y:S01]  /*2040*/  @!PT LDS RZ, [RZ] ;  /* 0x00000000fffff984 */ /* 0x000fe20000000800 */
[----:B------:R-:W-:Y:S01]  /*2050*/  @!PT LDS RZ, [RZ] ;  /* 0x00000000fffff984 */ /* 0x000fe20000000800 */
[----:B------:R1:W-:Y:S06]  /*2060*/  MEMBAR.ALL.CTA ;  /* 0x0000000000007992 */ /* 0x0003ec0000008000 */
[----:B-1----:R-:W1:Y:S01]  /*2070*/  FENCE.VIEW.ASYNC.S ;  /* 0x00000000000073c6 */ /* 0x002e620000000000 */
[----:B------:R-:W-:-:S04]  /*2080*/  PRMT R2, RZ, 0x654, R2 ;  /* 0x00000654ff027816 */ /* 0x000fc80000000002 */
[----:B-1----:R1:W-:Y:S01]  /*2090*/  SYNCS.ARRIVE.TRANS64.RED.A1T0 RZ, [R2+URZ], RZ ;  /* 0x000000ff02ff79a7 */ /* 0x0023e200081004ff */
[----:B--2---:R-:W-:-:S13]  /*20a0*/  LOP3.LUT P2, RZ, R6, 0x1, RZ, 0xc0, !PT ;  /* 0x0000000106ff7812 */ /* 0x004fda000784c0ff */
[----:B------:R-:W-:Y:S01]  /*20b0*/  @P2 SHF.R.U32.HI R3, RZ, 0x10, R5 ;  /* 0x00000010ff032819 */ /* 0x000fe20000011605 */
[----:B------:R-:W-:Y:S01]  /*20c0*/  VOTEU.ANY UP0, P2 ;  /* 0x0000000000ff7886 */ /* 0x000fe20001000100 */
[----:B------:R-:W-:Y:S02]  /*20d0*/  @P2 MOV R13, R4 ;  /* 0x00000004000d2202 */ /* 0x000fe40000000f00 */
[----:B------:R-:W-:Y:S02]  /*20e0*/  @P2 R2UR.BROADCAST UR8, R3 ;  /* 0x00000000030822ca */ /* 0x000fe400008e0000 */
[----:B------:R-:W-:-:S11]  /*20f0*/  @P2 LOP3.LUT R11, R5, 0xffff, RZ, 0xc0, !PT ;  /* 0x0000ffff050b2812 */ /* 0x000fd600078ec0ff */
[----:B------:R-:W-:Y:S01]  /*2100*/  @UP0 UMOV UR36, UR8 ;  /* 0x0000000800240c82 */ /* 0x000fe20008000000 */
[----:B-1----:R-:W-:Y:S05]  /*2110*/  @!P0 BRA `(.L_x_40) ;  /* 0x0000000000b88947 */ /* 0x002fea0003800000 */
[----:B------:R-:W3:Y:S01]  /*2120*/  LDC.64 R4, c[0x0][0xb18] ;  /* 0x0002c600ff047b82 */ /* 0x000ee20000000a00 */
[----:B------:R-:W-:-:S07]  /*2130*/  ISETP.NE.AND P3, PT, R72, 0x1, PT ;  /* 0x000000014800780c */ /* 0x000fce0003f65270 */
[----:B------:R-:W1:Y:S08]  /*2140*/  LDC.64 R6, c[0x0][0xb10] ;  /* 0x0002c400ff067b82 */ /* 0x000e700000000a00 */
[----:B------:R-:W2:Y:S08]  /*2150*/  LDC R17, c[0x0][0xb20] ;  /* 0x0002c800ff117b82 */ /* 0x000eb00000000800 */
[----:B------:R-:W4:Y:S01]  /*2160*/  LDC R18, c[0x0][0xb0c] ;  /* 0x0002c300ff127b82 */ /* 0x000f220000000800 */
[----:B---3--:R-:W-:Y:S01]  /*2170*/  IMAD.HI.U32 R22, R0, R5, RZ ;  /* 0x0000000500167227 */ /* 0x008fe200078e00ff */
[----:B------:R-:W-:-:S06]  /*2180*/  ISETP.NE.AND P0, PT, R4, 0x1, PT ;  /* 0x000000010400780c */ /* 0x000fcc0003f05270 */
[----:B------:R-:W3:Y:S01]  /*2190*/  LDC.64 R2, c[0x0][0xb28] ;  /* 0x0002ca00ff027b82 */ /* 0x000ee20000000a00 */
[----:B-1----:R-:W-:-:S04]  /*21a0*/  IMAD.HI.U32 R20, R9, R6, RZ ;  /* 0x0000000609147227 */ /* 0x002fc800078e00ff */
[----:B------:R-:W-:Y:S01]  /*21b0*/  IMAD.HI.U32 R24, R13, R6, RZ ;  /* 0x000000060d187227 */ /* 0x000fe200078e00ff */
[----:B------:R-:W-:Y:S02]  /*21c0*/  SHF.R.U32.HI R20, RZ, R7, R20 ;  /* 0x00000007ff147219 */ /* 0x000fe40000011614 */
[----:B--2---:R-:W-:Y:S01]  /*21d0*/  SHF.R.U32.HI R19, RZ, R17, R22 ;  /* 0x00000011ff137219 */ /* 0x004fe20000011616 */
[----:B------:R-:W-:Y:S01]  /*21e0*/  IMAD.HI.U32 R22, R11, R5, RZ ;  /* 0x000000050b167227 */ /* 0x000fe200078e00ff */
[----:B------:R-:W-:Y:S02]  /*21f0*/  SHF.R.U32.HI R24, RZ, R7, R24 ;  /* 0x00000007ff187219 */ /* 0x000fe40000011618 */
[----:B------:R-:W-:Y:S02]  /*2200*/  SEL R19, R0, R19, !P0 ;  /* 0x0000001300137207 */ /* 0x000fe40004000000 */
[----:B------:R-:W-:Y:S02]  /*2210*/  SHF.R.U32.HI R22, RZ, R17, R22 ;  /* 0x00000011ff167219 */ /* 0x000fe40000011616 */
[----:B----4-:R-:W-:-:S02]  /*2220*/  ISETP.NE.AND P1, PT, R18, 0x1, PT ;  /* 0x000000011200780c */ /* 0x010fc40003f25270 */
[----:B------:R-:W-:Y:S02]  /*2230*/  SEL R5, R11, R22, !P0 ;  /* 0x000000160b057207 */ /* 0x000fe40004000000 */
[----:B------:R-:W-:Y:S02]  /*2240*/  SEL R21, R9, R20, !P1 ;  /* 0x0000001409157207 */ /* 0x000fe40004800000 */
[----:B------:R-:W-:Y:S01]  /*2250*/  SEL R7, R13, R24, !P1 ;  /* 0x000000180d077207 */ /* 0x000fe20004800000 */
[----:B---3--:R-:W-:Y:S01]  /*2260*/  IMAD.HI.U32 R20, R19, R2, RZ ;  /* 0x0000000213147227 */ /* 0x008fe200078e00ff */
[----:B------:R-:W-:-:S03]  /*2270*/  IADD3 R17, PT, PT, -R5, RZ, RZ ;  /* 0x000000ff05117210 */ /* 0x000fc60007ffe1ff */
        /* <DEDUP_REMOVED lines=11> */
[----:B------:R-:W-:-:S04]  /*2330*/  @!P0 IMAD.HI.U32 R20, R7, R2, RZ ;  /* 0x0000000207148227 */ /* 0x000fc800078e00ff */
[----:B------:R-:W-:Y:S01]  /*2340*/  IMAD.MOV R2, RZ, RZ, -R6 ;  /* 0x000000ffff027224 */ /* 0x000fe200078e0a06 */
[----:B------:R-:W-:-:S03]  /*2350*/  @!P0 SHF.R.U32.HI R20, RZ, R3, R20 ;  /* 0x00000003ff148219 */ /* 0x000fc60000011614 */
[----:B------:R-:W-:Y:S01]  /*2360*/  IMAD R2, R72, R2, R5 ;  /* 0x0000000248027224 */ /* 0x000fe200078e0205 */
        /* <DEDUP_REMOVED lines=9> */
.L_x_40:
[----:B------:R-:W1:Y:S02]  /*2400*/  LDCU UR8, c[0x0][0xb30] ;  /* 0x00016600ff0877ac */ /* 0x000e640008000800 */
[----:B-1----:R-:W-:-:S09]  /*2410*/  UISETP.NE.AND UP0, UPT, UR8, 0x1, UPT ;  /* 0x000000010800788c */ /* 0x002fd2000bf05270 */
[----:B------:R-:W-:Y:S05]  /*2420*/  BRA.U UP0, `(.L_x_41) ;  /* 0x0000000100407547 */ /* 0x000fea000b800000 */
[----:B------:R-:W1:Y:S08]  /*2430*/  LDC.64 R4, c[0x0][0xb10] ;  /* 0x0002c400ff047b82 */ /* 0x000e700000000a00 */
[----:B------:R-:W2:Y:S08]  /*2440*/  LDC.64 R2, c[0x0][0xb18] ;  /* 0x0002c600ff027b82 */ /* 0x000eb00000000a00 */
[----:B------:R-:W4:Y:S08]  /*2450*/  LDC R6, c[0x0][0xb20] ;  /* 0x0002c800ff067b82 */ /* 0x000f300000000800 */
[----:B------:R-:W3:Y:S01]  /*2460*/  LDC R18, c[0x0][0xb0c] ;  /* 0x0002c300ff127b82 */ /* 0x000ee20000000800 */
[----:B-1----:R-:W-:-:S05]  /*2470*/  IMAD.HI.U32 R4, R13, R4, RZ ;  /* 0x000000040d047227 */ /* 0x002fca00078e00ff */
[----:B------:R-:W-:Y:S01]  /*2480*/  SHF.R.U32.HI R4, RZ, R5, R4 ;  /* 0x00000005ff047219 */ /* 0x000fe20000011604 */
[----:B--2---:R-:W-:Y:S01]  /*2490*/  IMAD.HI.U32 R3, R11, R3, RZ ;  /* 0x000000030b037227 */ /* 0x004fe200078e00ff */
[----:B------:R-:W-:-:S04]  /*24a0*/  ISETP.NE.AND P0, PT, R2, 0x1, PT ;  /* 0x000000010200780c */ /* 0x000fc80003f05270 */
[----:B----4-:R-:W-:-:S04]  /*24b0*/  SHF.R.U32.HI R6, RZ, R6, R3 ;  /* 0x00000006ff067219 */ /* 0x010fc80000011603 */
[----:B------:R-:W-:Y:S02]  /*24c0*/  SEL R3, R11, R6, !P0 ;  /* 0x000000060b037207 */ /* 0x000fe40004000000 */
[----:B---3--:R-:W-:-:S04]  /*24d0*/  ISETP.NE.AND P1, PT, R18, 0x1, PT ;  /* 0x000000011200780c */ /* 0x008fc80003f25270 */
[----:B------:R-:W-:-:S05]  /*24e0*/  SEL R4, R13, R4, !P1 ;  /* 0x000000040d047207 */ /* 0x000fca0004800000 */
[----:B------:R-:W-:Y:S02]  /*24f0*/  IMAD.IADD R5, R3, 0x1, -R4 ;  /* 0x0000000103057824 */ /* 0x000fe400078e0a04 */
[----:B------:R-:W-:Y:S02]  /*2500*/  IMAD.IADD R3, R4, 0x1, -R3 ;  /* 0x0000000104037824 */ /* 0x000fe400078e0a03 */
[----:B------:R-:W-:Y:S02]  /*2510*/  IMAD R13, R5, R18, R13 ;  /* 0x00000012050d7224 */ /* 0x000fe400078e020d */
[----:B------:R-:W-:-:S07]  /*2520*/  IMAD R11, R3, R2, R11 ;  /* 0x00000002030b7224 */ /* 0x000fce00078e020b */
.L_x_41:
[----:B------:R-:W-:Y:S01]  /*2530*/  VIADD R14, R14, 0x1 ;  /* 0x000000010e0e7836 */ /* 0x000fe20000000000 */
[----:B------:R-:W-:Y:S01]  /*2540*/  PLOP3.LUT P1, PT, PT, PT, PT, 0x80, 0x8 ;  /* 0x000000000008781c */ /* 0x000fe20003f2f070 */
[----:B------:R-:W-:Y:S02]  /*2550*/  IMAD.IADD R21, R13, 0x1, R156 ;  /* 0x000000010d157824 */ /* 0x000fe400078e029c */
[----:B------:R-:W-:Y:S01]  /*2560*/  IMAD.IADD R20, R11, 0x1, R154 ;  /* 0x000000010b147824 */ /* 0x000fe200078e029a */
[----:B------:R-:W-:-:S04]  /*2570*/  ISETP.NE.AND P0, PT, R14, 0x2, PT ;  /* 0x000000020e00780c */ /* 0x000fc80003f05270 */
[----:B------:R-:W-:Y:S02]  /*2580*/  SEL R3, RZ, 0x1, P0 ;  /* 0x00000001ff037807 */ /* 0x000fe40000000000 */
[----:B------:R-:W-:Y:S02]  /*2590*/  SEL R14, R14, RZ, P0 ;  /* 0x000000ff0e0e7207 */ /* 0x000fe40000000000 */
[----:B------:R-:W-:Y:S01]  /*25a0*/  LOP3.LUT R12, R12, R3, RZ, 0x3c, !PT ;  /* 0x000000030c0c7212 */ /* 0x000fe200078e3cff */
[----:B------:R-:W-:Y:S06]  /*25b0*/  @P2 BRA `(.L_x_42) ;  /* 0xfffffff000642947 */ /* 0x000fec000383ffff */
[----:B------:R-:W-:Y:S01]  /*25c0*/  UIADD3 UR6, UPT, UPT, UR6, 0x28, URZ ;  /* 0x0000002806067890 */ /* 0x000fe2000fffe0ff */
[----:B------:R-:W-:-:S03]  /*25d0*/  SHF.L.U32 R3, R15, 0x1f, RZ ;  /* 0x0000001f0f037819 */ /* 0x000fc600000006ff */
[----:B------:R-:W-:-:S09]  /*25e0*/  ULEA UR4, UR23, UR6, 0x3 ;  /* 0x0000000617047291 */ /* 0x000fd2000f8e18ff */
[----:B------:R-:W1:Y:S02]  /*25f0*/  SYNCS.PHASECHK.TRANS64.TRYWAIT P0, [UR4], R3 ;  /* 0x00000003ff0075a7 */ /* 0x000e640008001104 */
[----:B-1----:R-:W-:Y:S05]  /*2600*/  @!P0 BRA `(.L_x_43) ;  /* 0x0000009000108947 */ /* 0x002fea0003800000 */
.L_x_153:
[----:B------:R-:W-:-:S04]  /*2610*/  UIADD3 UR5, UPT, UPT, UR23, 0x1, URZ ;  /* 0x0000000117057890 */ /* 0x000fc8000fffe0ff */
[----:B------:R-:W-:-:S04]  /*2620*/  UISETP.NE.AND UP0, UPT, UR5, 0x5, UPT ;  /* 0x000000050500788c */ /* 0x000fc8000bf05270 */
[----:B------:R-:W-:Y:S02]  /*2630*/  USEL UR7, URZ, 0x1, UP0 ;  /* 0x00000001ff077887 */ /* 0x000fe40008000000 */
[----:B------:R-:W-:-:S04]  /*2640*/  USEL UR5, UR5, URZ, UP0 ;  /* 0x000000ff05057287 */ /* 0x000fc80008000000 */
[----:B------:R-:W-:Y:S01]  /*2650*/  ULEA UR4, UR5, UR6, 0x3 ;  /* 0x0000000605047291 */ /* 0x000fe2000f8e18ff */
[----:B------:R-:W-:-:S04]  /*2660*/  LOP3.LUT R2, R15, UR7, RZ, 0x3c, !PT ;  /* 0x000000070f027c12 */ /* 0x000fc8000f8e3cff */
[----:B-1----:R-:W-:-:S04]  /*2670*/  SHF.L.U32 R3, R2, 0x1f, RZ ;  /* 0x0000001f02037819 */ /* 0x002fc800000006ff */
[----:B------:R-:W1:Y:S02]  /*2680*/  SYNCS.PHASECHK.TRANS64.TRYWAIT P0, [UR4], R3 ;  /* 0x00000003ff0075a7 */ /* 0x000e640008001104 */
[----:B-1----:R-:W-:Y:S05]  /*2690*/  @!P0 BRA `(.L_x_44) ;  /* 0x0000009000048947 */ /* 0x002fea0003800000 */
.L_x_155:
        /* <DEDUP_REMOVED lines=9> */
.L_x_157:
        /* <DEDUP_REMOVED lines=9> */
.L_x_159:
[----:B------:R-:W-:-:S04]  /*27c0*/  UIADD3 UR5, UPT, UPT, UR5, 0x1, URZ ;  /* 0x0000000105057890 */ /* 0x000fc8000fffe0ff */
[----:B------:R-:W-:-:S04]  /*27d0*/  UISETP.NE.AND UP0, UPT, UR5, 0x5, UPT ;  /* 0x000000050500788c */ /* 0x000fc8000bf05270 */
[----:B------:R-:W-:Y:S02]  /*27e0*/  USEL UR4, URZ, 0x1, UP0 ;  /* 0x00000001ff047887 */ /* 0x000fe40008000000 */
[----:B------:R-:W-:-:S04]  /*27f0*/  USEL UR5, UR5, URZ, UP0 ;  /* 0x000000ff05057287 */ /* 0x000fc80008000000 */
[----:B------:R-:W-:Y:S01]  /*2800*/  ULEA UR5, UR5, UR6, 0x3 ;  /* 0x0000000605057291 */ /* 0x000fe2000f8e18ff */
[----:B-1----:R-:W-:-:S04]  /*2810*/  LOP3.LUT R3, R2, UR4, RZ, 0x3c, !PT ;  /* 0x0000000402037c12 */ /* 0x002fc8000f8e3cff */
[----:B------:R-:W-:Y:S01]  /*2820*/  SHF.L.U32 R3, R3, 0x1f, RZ ;  /* 0x0000001f03037819 */ /* 0x000fe200000006ff */
[----:B---3--:R-:W-:-:S07]  /*2830*/  IMAD.U32 R0, RZ, RZ, UR5 ;  /* 0x00000005ff007e24 */ /* 0x008fce000f8e00ff */
.L_x_47:
[----:B-1----:R1:W2:Y:S02]  /*2840*/  SYNCS.PHASECHK.TRANS64.TRYWAIT P0, [R0+URZ], R3 ;  /* 0x00000003000075a7 */ /* 0x0022a400080011ff */
[----:B--2---:R-:W-:Y:S05]  /*2850*/  @!P0 NANOSLEEP.SYNCS 0x989680 ;  /* 0x009896800000895d */ /* 0x004fea0003900000 */
[----:B------:R-:W2:Y:S02]  /*2860*/  @!P0 SYNCS.PHASECHK.TRANS64 P0, [R0+URZ], R3 ;  /* 0x00000003000085a7 */ /* 0x000ea400080010ff */
[----:B--2---:R-:W-:Y:S05]  /*2870*/  @P0 EXIT ;  /* 0x000000000000094d */ /* 0x004fea0003800000 */
[----:B------:R-:W-:Y:S05]  /*2880*/  BRA `(.L_x_47) ;  /* 0xfffffffc00ec7947 */ /* 0x000fea000383ffff */
.L_x_22:
[----:B------:R-:W-:-:S04]  /*2890*/  UISETP.NE.AND UP1, UPT, UR37, URZ, UPT ;  /* 0x000000ff2500728c */ /* 0x000fc8000bf25270 */
[----:B------:R-:W-:-:S09]  /*28a0*/  UISETP.NE.OR UP1, UPT, UR10, 0x1, UP1 ;  /* 0x000000010a00788c */ /* 0x000fd20008f25670 */
[----:B------:R-:W-:Y:S05]  /*28b0*/  BRA.U UP1, `(.L_x_48) ;  /* 0x00000005014c7547 */ /* 0x000fea000b800000 */
[----:B------:R-:W-:Y:S01]  /*28c0*/  HFMA2 R11, -RZ, RZ, 0, 0 ;  /* 0x00000000ff0b7431 */ /* 0x000fe200000001ff */
[----:B------:R-:W-:Y:S01]  /*28d0*/  ISETP.GE.U32.AND P2, PT, R10, 0x2, PT ;  /* 0x000000020a00780c */ /* 0x000fe20003f46070 */
[----:B------:R-:W-:Y:S01]  /*28e0*/  IMAD.MOV.U32 R12, RZ, RZ, 0x1 ;  /* 0x00000001ff0c7424 */ /* 0x000fe200078e00ff */
[----:B------:R-:W-:Y:S01]  /*28f0*/  CS2R R8, SRZ ;  /* 0x0000000000087805 */ /* 0x000fe2000001ff00 */
[----:B------:R-:W-:Y:S01]  /*2900*/  IMAD.MOV.U32 R3, RZ, RZ, RZ ;  /* 0x000000ffff037224 */ /* 0x000fe200078e00ff */
[----:B------:R-:W-:Y:S01]  /*2910*/  UMOV UR4, 0x400 ;  /* 0x0000040000047882 */ /* 0x000fe20000000000 */
[----:B------:R-:W-:Y:S01]  /*2920*/  UMOV UR6, URZ ;  /* 0x000000ff00067c82 */ /* 0x000fe20008000000 */
[----:B------:R-:W-:-:S12]  /*2930*/  ULEA UR37, UR37, UR4, 0x18 ;  /* 0x0000000425257291 */ /* 0x000fd8000f8ec0ff */
.L_x_52:
[----:B------:R-:W-:Y:S02]  /*2940*/  LEA R0, R3, UR37, 0x3 ;  /* 0x0000002503007c11 */ /* 0x000fe4000f8e18ff */
[----:B------:R-:W-:-:S03]  /*2950*/  SHF.L.U32 R5, R8, 0x1f, RZ ;  /* 0x0000001f08057819 */ /* 0x000fc600000006ff */
[----:B------:R-:W-:Y:S01]  /*2960*/  VIADD R4, R0, 0xf0 ;  /* 0x000000f000047836 */ /* 0x000fe20000000000 */
[----:B------:R-:W1:Y:S02]  /*2970*/  SYNCS.PHASECHK.TRANS64.TRYWAIT P0, [R0+URZ+0xe0], R5 ;  /* 0x0000e005000075a7 */ /* 0x000e6400080011ff */
[----:B-1----:R-:W-:Y:S05]  /*2980*/  @!P0 BRA `(.L_x_49) ;  /* 0x0000008c00908947 */ /* 0x002fea0003800000 */
.L_x_160:
[----:B------:R-:W-:Y:S01]  /*2990*/  ULEA UR5, UR6, UR37, 0x3 ;  /* 0x0000002506057291 */ /* 0x000fe2000f8e18ff */
[----:B------:R-:W-:Y:S01]  /*29a0*/  PRMT R4, RZ, 0x654, R4 ;  /* 0x00000654ff047816 */ /* 0x000fe20000000004 */
[----:B-1----:R-:W-:Y:S01]  /*29b0*/  @!P2 IMAD.MOV.U32 R5, RZ, RZ, 0x10 ;  /* 0x00000010ff05a424 */ /* 0x002fe200078e00ff */
[----:B------:R-:W-:Y:S01]  /*29c0*/  SHF.L.U32 R7, R12, 0x1f, RZ ;  /* 0x0000001f0c077819 */ /* 0x000fe200000006ff */
[----:B------:R-:W-:Y:S01]  /*29d0*/  UIADD3 UR4, UPT, UPT, UR5, 0xa0, URZ ;  /* 0x000000a005047890 */ /* 0x000fe2000fffe0ff */
[----:B------:R1:W-:Y:S05]  /*29e0*/  SYNCS.ARRIVE.TRANS64.RED.A1T0 RZ, [R4+URZ], RZ ;  /* 0x000000ff04ff79a7 */ /* 0x0003ea00081004ff */
[----:B------:R-:W-:Y:S01]  /*29f0*/  IMAD.U32 R13, RZ, RZ, UR4 ;  /* 0x00000004ff0d7e24 */ /* 0x000fe2000f8e00ff */
[----:B------:R-:W2:Y:S04]  /*2a00*/  SYNCS.PHASECHK.TRANS64.TRYWAIT P0, [UR5+0xb0], R7 ;  /* 0x0000b007ff0075a7 */ /* 0x000ea80008001105 */
[----:B------:R-:W-:Y:S01]  /*2a10*/  PRMT R13, R10, 0x654, R13 ;  /* 0x000006540a0d7816 */ /* 0x000fe2000000000d */
[----:B-12---:R-:W-:Y:S06]  /*2a20*/  @!P0 BRA `(.L_x_50) ;  /* 0x0000008c007c8947 */ /* 0x006fec0003800000 */
.L_x_162:
[----:B------:R-:W-:Y:S01]  /*2a30*/  ULEA UR4, UR6, UR37, 0x4 ;  /* 0x0000002506047291 */ /* 0x000fe2000f8e20ff */
[----:B------:R-:W-:Y:S01]  /*2a40*/  SEL R2, R13, R2, !P2 ;  /* 0x000000020d027207 */ /* 0x000fe20005000000 */
[----:B------:R-:W-:Y:S01]  /*2a50*/  UIADD3 UR5, UPT, UPT, UR5, 0xa0, URZ ;  /* 0x000000a005057890 */ /* 0x000fe2000fffe0ff */
[----:B-1----:R-:W-:Y:S01]  /*2a60*/  LEA R0, R11, UR37, 0x3 ;  /* 0x000000250b007c11 */ /* 0x002fe2000f8e18ff */
[----:B------:R-:W-:Y:S01]  /*2a70*/  UIADD3 UR4, UPT, UPT, UR4, 0x110, URZ ;  /* 0x0000011004047890 */ /* 0x000fe2000fffe0ff */
[----:B------:R1:W-:Y:S01]  /*2a80*/  @!P2 SYNCS.ARRIVE.TRANS64.RED RZ, [R2+URZ], R5 ;  /* 0x0000000502ffa9a7 */ /* 0x0003e200080004ff */
[----:B------:R-:W-:Y:S01]  /*2a90*/  UIADD3 UR6, UPT, UPT, UR6, 0x1, URZ ;  /* 0x0000000106067890 */ /* 0x000fe2000fffe0ff */
[----:B------:R-:W-:-:S03]  /*2aa0*/  VIADD R3, R3, 0x1 ;  /* 0x0000000103037836 */ /* 0x000fc60000000000 */
[----:B------:R-:W-:Y:S02]  /*2ab0*/  UISETP.NE.AND UP0, UPT, UR6, 0x2, UPT ;  /* 0x000000020600788c */ /* 0x000fe4000bf05270 */
[----:B------:R-:W-:Y:S01]  /*2ac0*/  ISETP.NE.AND P0, PT, R3, 0x2, PT ;  /* 0x000000020300780c */ /* 0x000fe20003f05270 */
[----:B------:R-:W-:Y:S06]  /*2ad0*/  UGETNEXTWORKID.BROADCAST [UR4], [UR5] ;  /* 0x00000000040073ca */ /* 0x000fec0008000100 */
[----:B------:R-:W-:Y:S02]  /*2ae0*/  USEL UR4, URZ, 0x1, UP0 ;  /* 0x00000001ff047887 */ /* 0x000fe40008000000 */
[----:B------:R-:W-:-:S04]  /*2af0*/  USEL UR6, UR6, URZ, UP0 ;  /* 0x000000ff06067287 */ /* 0x000fc80008000000 */
[----:B------:R-:W-:Y:S02]  /*2b00*/  LOP3.LUT R12, R12, UR4, RZ, 0x3c, !PT ;  /* 0x000000040c0c7c12 */ /* 0x000fe4000f8e3cff */
[----:B-1----:R-:W-:-:S04]  /*2b10*/  SHF.L.U32 R5, R9, 0x1f, RZ ;  /* 0x0000001f09057819 */ /* 0x002fc800000006ff */
[----:B------:R-:W1:Y:S02]  /*2b20*/  SYNCS.PHASECHK.TRANS64.TRYWAIT P1, [R0+URZ+0xa0], R5 ;  /* 0x0000a005000075a7 */ /* 0x000e6400080211ff */
[----:B-1----:R-:W-:Y:S05]  /*2b30*/  @!P1 BRA `(.L_x_51) ;  /* 0x0000008c00509947 */ /* 0x002fea0003800000 */
.L_x_163:
[----:B------:R-:W-:Y:S01]  /*2b40*/  LEA R4, R11, UR37, 0x4 ;  /* 0x000000250b047c11 */ /* 0x000fe2000f8e20ff */
[----:B-1----:R-:W-:Y:S01]  /*2b50*/  VIADD R0, R0, 0xb0 ;  /* 0x000000b000007836 */ /* 0x002fe20000000000 */
[----:B------:R-:W-:Y:S01]  /*2b60*/  SEL R3, R3, RZ, P0 ;  /* 0x000000ff03037207 */ /* 0x000fe20000000000 */
[----:B------:R-:W-:-:S03]  /*2b70*/  VIADD R11, R11, 0x1 ;  /* 0x000000010b0b7836 */ /* 0x000fc60000000000 */
[----:B------:R-:W1:Y:S01]  /*2b80*/  LDS.128 R4, [R4+0x110] ;  /* 0x0001100004047984 */ /* 0x000e620000000c00 */
[----:B------:R-:W-:Y:S02]  /*2b90*/  PRMT R0, RZ, 0x654, R0 ;  /* 0x00000654ff007816 */ /* 0x000fe40000000000 */
[C---:B------:R-:W-:Y:S01]  /*2ba0*/  ISETP.NE.AND P1, PT, R11.reuse, 0x2, PT ;  /* 0x000000020b00780c */ /* 0x040fe20003f25270 */
[----:B------:R-:W-:Y:S01]  /*2bb0*/  @!PT LDS RZ, [RZ] ;  /* 0x00000000fffff984 */ /* 0x000fe20000000800 */
[----:B------:R-:W-:Y:S01]  /*2bc0*/  @!PT LDS RZ, [RZ] ;  /* 0x00000000fffff984 */ /* 0x000fe20000000800 */
[----:B------:R-:W-:Y:S01]  /*2bd0*/  @!PT LDS RZ, [RZ] ;  /* 0x00000000fffff984 */ /* 0x000fe20000000800 */
[----:B------:R-:W-:Y:S01]  /*2be0*/  @!PT LDS RZ, [RZ] ;  /* 0x00000000fffff984 */ /* 0x000fe20000000800 */
[----:B------:R2:W-:Y:S06]  /*2bf0*/  MEMBAR.ALL.CTA ;  /* 0x0000000000007992 */ /* 0x0005ec0000008000 */
[----:B--2---:R-:W2:Y:S01]  /*2c00*/  FENCE.VIEW.ASYNC.S ;  /* 0x00000000000073c6 */ /* 0x004ea20000000000 */
[----:B------:R-:W-:Y:S01]  /*2c10*/  SEL R11, R11, RZ, P1 ;  /* 0x000000ff0b0b7207 */ /* 0x000fe20000800000 */
[----:B--2---:R2:W-:Y:S01]  /*2c20*/  SYNCS.ARRIVE.TRANS64.RED.A1T0 RZ, [R0+URZ], RZ ;  /* 0x000000ff00ff79a7 */ /* 0x0045e200081004ff */
[----:B-1----:R-:W-:-:S02]  /*2c30*/  LOP3.LUT P3, RZ, R6, 0x1, RZ, 0xc0, !PT ;  /* 0x0000000106ff7812 */ /* 0x002fc4000786c0ff */
[----:B------:R-:W-:-:S04]  /*2c40*/  SEL R5, RZ, 0x1, P0 ;  /* 0x00000001ff057807 */ /* 0x000fc80000000000 */
[----:B------:R-:W-:Y:S02]  /*2c50*/  LOP3.LUT R8, R8, R5, RZ, 0x3c, !PT ;  /* 0x0000000508087212 */ /* 0x000fe400078e3cff */
[----:B--2---:R-:W-:-:S04]  /*2c60*/  SEL R0, RZ, 0x1, P1 ;  /* 0x00000001ff007807 */ /* 0x004fc80000800000 */
[----:B------:R-:W-:Y:S01]  /*2c70*/  LOP3.LUT R9, R9, R0, RZ, 0x3c, !PT ;  /* 0x0000000009097212 */ /* 0x000fe200078e3cff */
[----:B------:R-:W-:Y:S06]  /*2c80*/  @P3 BRA `(.L_x_52) ;  /* 0xfffffffc002c3947 */ /* 0x000fec000383ffff */
[----:B------:R-:W-:Y:S01]  /*2c90*/  ULEA UR5, UR6, UR37, 0x3 ;  /* 0x0000002506057291 */ /* 0x000fe2000f8e18ff */
[----:B------:R-:W-:-:S08]  /*2ca0*/  SHF.L.U32 R3, R12, 0x1f, RZ ;  /* 0x0000001f0c037819 */ /* 0x000fd000000006ff */
[----:B------:R-:W1:Y:S02]  /*2cb0*/  SYNCS.PHASECHK.TRANS64 P0, [UR5+0xb0], R3 ;  /* 0x0000b003ff0075a7 */ /* 0x000e640008001005 */
[----:B-1----:R-:W-:Y:S05]  /*2cc0*/  @P0 BRA `(.L_x_53) ;  /* 0x0000000000080947 */ /* 0x002fea0003800000 */
[----:B------:R-:W1:Y:S02]  /*2cd0*/  SYNCS.PHASECHK.TRANS64.TRYWAIT P0, [UR5+0xb0], R3 ;  /* 0x0000b003ff0075a7 */ /* 0x000e640008001105 */
[----:B-1----:R-:W-:Y:S05]  /*2ce0*/  @!P0 BRA `(.L_x_54) ;  /* 0x0000008800f88947 */ /* 0x002fea0003800000 */
.L_x_53:
[----:B------:R-:W-:-:S04]  /*2cf0*/  UIADD3 UR4, UPT, UPT, UR6, 0x1, URZ ;  /* 0x0000000106047890 */ /* 0x000fc8000fffe0ff */
[----:B------:R-:W-:-:S04]  /*2d00*/  UISETP.NE.AND UP0, UPT, UR4, 0x2, UPT ;  /* 0x000000020400788c */ /* 0x000fc8000bf05270 */
[----:B------:R-:W-:Y:S02]  /*2d10*/  USEL UR7, URZ, 0x1, UP0 ;  /* 0x00000001ff077887 */ /* 0x000fe40008000000 */
[----:B------:R-:W-:-:S04]  /*2d20*/  USEL UR4, UR4, URZ, UP0 ;  /* 0x000000ff04047287 */ /* 0x000fc80008000000 */
[----:B------:R-:W-:Y:S01]  /*2d30*/  ULEA UR4, UR4, UR37, 0x3 ;  /* 0x0000002504047291 */ /* 0x000fe2000f8e18ff */
[----:B-1----:R-:W-:-:S04]  /*2d40*/  LOP3.LUT R3, R12, UR7, RZ, 0x3c, !PT ;  /* 0x000000070c037c12 */ /* 0x002fc8000f8e3cff */
[----:B------:R-:W-:-:S04]  /*2d50*/  SHF.L.U32 R0, R3, 0x1f, RZ ;  /* 0x0000001f03007819 */ /* 0x000fc800000006ff */
[----:B------:R-:W1:Y:S02]  /*2d60*/  SYNCS.PHASECHK.TRANS64 P0, [UR4+0xb0], R0 ;  /* 0x0000b000ff0075a7 */ /* 0x000e640008001004 */
[----:B-1----:R-:W-:Y:S05]  /*2d70*/  @P0 EXIT ;  /* 0x000000000000094d */ /* 0x002fea0003800000 */
[----:B------:R-:W-:Y:S02]  /*2d80*/  SHF.L.U32 R3, R3, 0x1f, RZ ;  /* 0x0000001f03037819 */ /* 0x000fe400000006ff */
[----:B------:R-:W-:-:S07]  /*2d90*/  MOV R0, UR4 ;  /* 0x0000000400007c02 */ /* 0x000fce0008000f00 */
.L_x_55:
[----:B-1----:R1:W2:Y:S02]  /*2da0*/  SYNCS.PHASECHK.TRANS64.TRYWAIT P0, [R0+URZ+0xb0], R3 ;  /* 0x0000b003000075a7 */ /* 0x0022a400080011ff */
[----:B--2---:R-:W-:Y:S05]  /*2db0*/  @!P0 NANOSLEEP.SYNCS 0x989680 ;  /* 0x009896800000895d */ /* 0x004fea0003900000 */
[----:B------:R-:W2:Y:S02]  /*2dc0*/  @!P0 SYNCS.PHASECHK.TRANS64 P0, [R0+URZ+0xb0], R3 ;  /* 0x0000b003000085a7 */ /* 0x000ea400080010ff */
[----:B--2---:R-:W-:Y:S05]  /*2dd0*/  @P0 EXIT ;  /* 0x000000000000094d */ /* 0x004fea0003800000 */
[----:B------:R-:W-:Y:S05]  /*2de0*/  BRA `(.L_x_55) ;  /* 0xfffffffc00ec7947 */ /* 0x000fea000383ffff */
.L_x_48:
[----:B------:R-:W-:Y:S05]  /*2df0*/  BRA.U UP4, `(.L_x_56) ;  /* 0x0000001104907547 */ /* 0x000fea000b800000 */
[----:B------:R-:W-:Y:S01]  /*2e00*/  UMOV UR6, 0x40 ;  /* 0x0000004000067882 */ /* 0x000fe20000000000 */
[----:B------:R-:W-:Y:S01]  /*2e10*/  NOP ;  /* 0x0000000000007918 */ /* 0x000fe20000000000 */
[----:B------:R-:W-:Y:S01]  /*2e20*/  ULEA UR6, UR37, UR6, 0x18 ;  /* 0x0000000625067291 */ /* 0x000fe2000f8ec0ff */
[----:B------:R-:W-:Y:S02]  /*2e30*/  UMOV UR7, 0x400 ;  /* 0x0000040000077882 */ /* 0x000fe40000000000 */
[----:B------:R-:W-:-:S06]  /*2e40*/  ULEA UR37, UR37, UR7, 0x18 ;  /* 0x0000000725257291 */ /* 0x000fcc000f8ec0ff */
[----:B------:R-:W1:Y:S02]  /*2e50*/  LDS.U8 R2, [UR6+0x1c] ;  /* 0x00001c06ff027984 */ /* 0x000e640008000000 */
[----:B-1----:R-:W-:-:S13]  /*2e60*/  ISETP.NE.AND P0, PT, R2, RZ, PT ;  /* 0x000000ff0200720c */ /* 0x002fda0003f05270 */
[----:B------:R-:W-:Y:S05]  /*2e70*/  @P0 BRA `(.L_x_57) ;  /* 0x0000000400080947 */ /* 0x000fea0003800000 */
[----:B------:R-:W-:Y:S02]  /*2e80*/  UISETP.NE.U32.AND UP0, UPT, UR5, 0x1, UPT ;  /* 0x000000010500788c */ /* 0x000fe4000bf05070 */
[----:B------:R-:W-:-:S07]  /*2e90*/  UIADD3 UR8, UPT, UPT, UR6, 0x8, URZ ;  /* 0x0000000806087890 */ /* 0x000fce000fffe0ff */
[----:B------:R-:W-:Y:S05]  /*2ea0*/  BRA.U !UP0, `(.L_x_58) ;  /* 0x00000001089c7547 */ /* 0x000fea000b800000 */
[----:B------:R-:W-:Y:S01]  /*2eb0*/  ELECT P0, URZ, PT ;  /* 0x0000000000ff782f */ /* 0x000fe20003800000 */
[----:B------:R-:W-:-:S12]  /*2ec0*/  BSSY B0, `(.L_x_58) ;  /* 0x0000025000007945 */ /* 0x000fd80003800000 */
[----:B------:R-:W-:Y:S05]  /*2ed0*/  @!P0 BRA `(.L_x_59) ;  /* 0x00000000008c8947 */ /* 0x000fea0003800000 */
[----:B------:R-:W-:-:S05]  /*2ee0*/  UMOV UR7, 0x10 ;  /* 0x0000001000077882 */ /* 0x000fca0000000000 */
[----:B------:R-:W-:Y:S04]  /*2ef0*/  DEPBAR.LE SB1, 0x36 ;  /* 0x00009d800000791a */ /* 0x000fe80000000000 */
[----:B------:R-:W1:Y:S02]  /*2f00*/  UTCATOMSWS.2CTA.FIND_AND_SET.ALIGN UP1, UR7, UR7 ;  /* 0x00000007000775e3 */ /* 0x000e640008220800 */
[----:B-1----:R-:W-:Y:S01]  /*2f10*/  MOV R11, UR7 ;  /* 0x00000007000b7c02 */ /* 0x002fe20008000f00 */
[----:B------:R-:W-:Y:S06]  /*2f20*/  BRA.U UP1, `(.L_x_60) ;  /* 0x0000000101187547 */ /* 0x000fec000b800000 */
.L_x_61:
[----:B------:R-:W-:Y:S05]  /*2f30*/  NANOSLEEP 0x64 ;  /* 0x000000640000795d */ /* 0x000fea0003800000 */
[----:B------:R-:W-:-:S05]  /*2f40*/  UMOV UR7, 0x10 ;  /* 0x0000001000077882 */ /* 0x000fca0000000000 */
[----:B------:R-:W-:Y:S04]  /*2f50*/  DEPBAR.LE SB1, 0x36 ;  /* 0x00009d800000791a */ /* 0x000fe80000000000 */
[----:B------:R-:W1:Y:S02]  /*2f60*/  UTCATOMSWS.2CTA.FIND_AND_SET.ALIGN UP1, UR7, UR7 ;  /* 0x00000007000775e3 */ /* 0x000e640008220800 */
[----:B-1----:R-:W-:Y:S01]  /*2f70*/  MOV R11, UR7 ;  /* 0x00000007000b7c02 */ /* 0x002fe20008000f00 */
[----:B------:R-:W-:Y:S05]  /*2f80*/  BRA.U !UP1, `(.L_x_61) ;  /* 0xfffffffd09e87547 */ /* 0x000fea000b83ffff */
.L_x_60:
[----:B------:R-:W1:Y:S01]  /*2f90*/  LDS R5, [UR6+0x10] ;  /* 0x00001006ff057984 */ /* 0x000e620008000800 */
[----:B------:R-:W-:Y:S01]  /*2fa0*/  IMAD.U32 R3, RZ, RZ, UR37 ;  /* 0x00000025ff037e24 */ /* 0x000fe2000f8e00ff */
[----:B------:R-:W-:-:S03]  /*2fb0*/  MOV R2, UR4 ;  /* 0x0000000400027c02 */ /* 0x000fc60008000f00 */
[----:B------:R-:W-:Y:S01]  /*2fc0*/  VIADD R3, R3, 0x130 ;  /* 0x0000013003037836 */ /* 0x000fe20000000000 */
[----:B-1----:R-:W-:-:S04]  /*2fd0*/  SHF.L.U32 R5, R5, 0x1f, RZ ;  /* 0x0000001f05057819 */ /* 0x002fc800000006ff */
[----:B------:R-:W1:Y:S02]  /*2fe0*/  SYNCS.PHASECHK.TRANS64.TRYWAIT P0, [UR6+0x8], R5 ;  /* 0x00000805ff0075a7 */ /* 0x000e640008001106 */
[----:B-1----:R-:W-:Y:S05]  /*2ff0*/  @P0 BRA `(.L_x_62) ;  /* 0x0000000000080947 */ /* 0x002fea0003800000 */
[----:B------:R-:W1:Y:S02]  /*3000*/  SYNCS.PHASECHK.TRANS64.TRYWAIT P0, [UR6+0x8], R5 ;  /* 0x00000805ff0075a7 */ /* 0x000e640008001106 */
[----:B-1----:R-:W-:Y:S05]  /*3010*/  @!P0 BRA `(.L_x_63) ;  /* 0x0000008800448947 */ /* 0x002fea0003800000 */
.L_x_62:
[----:B-1----:R-:W-:Y:S01]  /*3020*/  HFMA2 R4, -RZ, RZ, 0, 5.9604644775390625e-08 ;  /* 0x00000001ff047431 */ /* 0x002fe200000001ff */
[----:B------:R-:W-:Y:S01]  /*3030*/  UPRMT UR7, UR4, 0x654, UR8 ;  /* 0x0000065404077896 */ /* 0x000fe20008000008 */
[----:B------:R-:W-:Y:S01]  /*3040*/  IMAD.MOV.U32 R6, RZ, RZ, 0xffff ;  /* 0x0000ffffff067424 */ /* 0x000fe200078e00ff */
[----:B------:R-:W-:Y:S01]  /*3050*/  PRMT R2, R2, 0x654, R3 ;  /* 0x0000065402027816 */ /* 0x000fe20000000003 */
[----:B------:R-:W-:Y:S02]  /*3060*/  IMAD.MOV.U32 R5, RZ, RZ, 0x4 ;  /* 0x00000004ff057424 */ /* 0x000fe400078e00ff */
[----:B------:R-:W-:Y:S01]  /*3070*/  IMAD.SHL.U32 R9, R11, 0x20, RZ ;  /* 0x000000200b097824 */ /* 0x000fe200078e00ff */
[----:B------:R-:W-:Y:S02]  /*3080*/  MOV R3, UR7 ;  /* 0x0000000700037c02 */ /* 0x000fe40008000f00 */
[-C--:B------:R-:W-:Y:S01]  /*3090*/  SHF.L.U32 R7, R6, R11.reuse, RZ ;  /* 0x0000000b06077219 */ /* 0x080fe200000006ff */
[----:B------:R1:W-:Y:S01]  /*30a0*/  SYNCS.ARRIVE.TRANS64.RED RZ, [UR7], R5 ;  /* 0x00000005ffff79a7 */ /* 0x0003e20008000407 */
[----:B------:R-:W-:Y:S01]  /*30b0*/  SHF.L.U32 R6, R4, R11, RZ ;  /* 0x0000000b04067219 */ /* 0x000fe200000006ff */
[----:B------:R1:W-:Y:S04]  /*30c0*/  STS [UR37+0x130], R9 ;  /* 0x00013009ff007988 */ /* 0x0003e80008000825 */
[----:B------:R1:W-:Y:S04]  /*30d0*/  STAS [R2.64], R11 ;  /* 0x0000000b02007dbd */ /* 0x0003e8000c0008ff */
[----:B------:R1:W-:Y:S04]  /*30e0*/  ATOMS.OR RZ, [UR6+0x14], R7 ;  /* 0x00001407ffff798c */ /* 0x0003e8000b000006 */
[----:B------:R1:W-:Y:S04]  /*30f0*/  ATOMS.OR RZ, [UR6+0x18], R6 ;  /* 0x00001806ffff798c */ /* 0x0003e8000b000006 */
[----:B------:R1:W-:Y:S02]  /*3100*/  ATOMS.XOR RZ, [UR6+0x10], R4 ;  /* 0x00001004ffff798c */ /* 0x0003e4000b800006 */
.L_x_59:
[----:B------:R-:W-:Y:S05]  /*3110*/  BSYNC B0 ;  /* 0x0000000000007941 */ /* 0x000fea0003800000 */
.L_x_58:
[----:B------:R-:W-:Y:S05]  /*3120*/  BRA.U UP0, `(.L_x_64) ;  /* 0x00000001006c7547 */ /* 0x000fea000b800000 */
[----:B------:R-:W-:-:S03]  /*3130*/  UMOV UR7, 0xffffffff ;  /* 0xffffffff00077882 */ /* 0x000fc60000000000 */
[----:B------:R-:W-:Y:S05]  /*3140*/  BRA.DIV UR7, `(.L_x_65) ;  /* 0x0000008a07107947 */ /* 0x000fea000b800000 */
[----:B------:R-:W-:-:S13]  /*3150*/  ELECT P6, URZ, PT ;  /* 0x0000000000ff782f */ /* 0x000fda00038c0000 */
.L_x_167:
[----:B------:R-:W-:Y:S05]  /*3160*/  @!P6 BRA `(.L_x_64) ;  /* 0x00000000005ce947 */ /* 0x000fea0003800000 */
[----:B-1----:R-:W1:Y:S02]  /*3170*/  LDS R3, [UR6+0x10] ;  /* 0x00001006ff037984 */ /* 0x002e640008000800 */
[----:B-1----:R-:W-:-:S04]  /*3180*/  SHF.L.U32 R3, R3, 0x1f, RZ ;  /* 0x0000001f03037819 */ /* 0x002fc800000006ff */
[----:B------:R-:W1:Y:S02]  /*3190*/  SYNCS.PHASECHK.TRANS64.TRYWAIT P0, [UR6+0x8], R3 ;  /* 0x00000803ff0075a7 */ /* 0x000e640008001106 */
[----:B-1----:R-:W-:Y:S05]  /*31a0*/  @P0 BRA `(.L_x_66) ;  /* 0x0000000000080947 */ /* 0x002fea0003800000 */
[----:B------:R-:W1:Y:S02]  /*31b0*/  SYNCS.PHASECHK.TRANS64.TRYWAIT P0, [UR6+0x8], R3 ;  /* 0x00000803ff0075a7 */ /* 0x000e640008001106 */
[----:B-1----:R-:W-:Y:S05]  /*31c0*/  @!P0 BRA `(.L_x_67) ;  /* 0x0000008800108947 */ /* 0x002fea0003800000 */
.L_x_66:
[----:B------:R-:W2:Y:S01]  /*31d0*/  LDS R5, [UR37+0x130] ;  /* 0x00013025ff057984 */ /* 0x000ea20008000800 */
[----:B-1----:R-:W-:Y:S02]  /*31e0*/  HFMA2 R2, -RZ, RZ, 0, 5.9604644775390625e-08 ;  /* 0x00000001ff027431 */ /* 0x002fe400000001ff */
[----:B------:R-:W-:Y:S01]  /*31f0*/  IMAD.MOV.U32 R3, RZ, RZ, 0xffff ;  /* 0x0000ffffff037424 */ /* 0x000fe200078e00ff */
[----:B------:R-:W-:Y:S01]  /*3200*/  UPRMT UR7, UR4, 0x654, UR8 ;  /* 0x0000065404077896 */ /* 0x000fe20008000008 */
[----:B--2---:R-:W-:-:S03]  /*3210*/  IMAD.SHL.U32 R4, R5, 0x20, RZ ;  /* 0x0000002005047824 */ /* 0x004fc600078e00ff */
[-C--:B------:R-:W-:Y:S02]  /*3220*/  SHF.L.U32 R3, R3, R5.reuse, RZ ;  /* 0x0000000503037219 */ /* 0x080fe400000006ff */
[----:B------:R-:W-:Y:S01]  /*3230*/  SHF.L.U32 R5, R2, R5, RZ ;  /* 0x0000000502057219 */ /* 0x000fe200000006ff */
[----:B------:R2:W-:Y:S04]  /*3240*/  STS [UR37+0x130], R4 ;  /* 0x00013004ff007988 */ /* 0x0005e80008000825 */
[----:B------:R2:W-:Y:S04]  /*3250*/  ATOMS.OR RZ, [UR6+0x14], R3 ;  /* 0x00001403ffff798c */ /* 0x0005e8000b000006 */
[----:B------:R2:W-:Y:S01]  /*3260*/  ATOMS.OR RZ, [UR6+0x18], R5 ;  /* 0x00001805ffff798c */ /* 0x0005e2000b000006 */
[----:B------:R-:W-:Y:S03]  /*3270*/  SYNCS.ARRIVE.TRANS64.RED.A1T0 RZ, [UR7], RZ ;  /* 0x000000ffffff79a7 */ /* 0x000fe60008100407 */
[----:B------:R2:W-:Y:S01]  /*3280*/  ATOMS.XOR RZ, [UR6+0x10], R2 ;  /* 0x00001002ffff798c */ /* 0x0005e2000b800006 */
[----:B------:R-:W-:Y:S05]  /*3290*/  BRA `(.L_x_64) ;  /* 0x0000000000107947 */ /* 0x000fea0003800000 */
.L_x_57:
[----:B------:R-:W-:-:S05]  /*32a0*/  MOV R2, 0xffffffff ;  /* 0xffffffff00027802 */ /* 0x000fca0000000f00 */
[----:B------:R1:W-:Y:S02]  /*32b0*/  STS [UR37+0x130], R2 ;  /* 0x00013002ff007988 */ /* 0x0003e40008000825 */
[----:B-1----:R-:W-:Y:S02]  /*32c0*/  MOV R2, 0x32e0 ;  /* 0x000032e000027802 */ /* 0x002fe40000000f00 */
[----:B-----5:R-:W-:Y:S05]  /*32d0*/  CALL.REL.NOINC `($__internal_1_$__cuda_sm10x_tcgen05_guardrail_trap_phase_invalid_during_alloc) ;  /* 0x0000008c00b47944 */ /* 0x020fea0003c00000 */
.L_x_64:
[----:B------:R-:W-:Y:S05]  /*32e0*/  WARPSYNC.ALL ;  /* 0x0000000000007948 */ /* 0x000fea0003800000 */
[----:B------:R-:W3:Y:S01]  /*32f0*/  S2UR UR7, SR_CgaCtaId ;  /* 0x00000000000779c3 */ /* 0x000ee20000008800 */
[----:B------:R-:W-:Y:S01]  /*3300*/  UMOV UR6, 0x400 ;  /* 0x0000040000067882 */ /* 0x000fe20000000000 */
[----:B------:R-:W-:-:S06]  /*3310*/  NOP ;  /* 0x0000000000007918 */ /* 0x000fcc0000000000 */
[----:B------:R-:W-:Y:S06]  /*3320*/  BAR.ARV 0x6, 0xa0 ;  /* 0x0182800000007b1d */ /* 0x000fec0000002000 */
[----:B------:R-:W4:Y:S01]  /*3330*/  LDCU UR8, c[0x0][0x38c] ;  /* 0x00007180ff0877ac */ /* 0x000f220008000800 */
[----:B------:R-:W-:Y:S01]  /*3340*/  LOP3.LUT R0, R0, 0xffff, RZ, 0xc0, !PT ;  /* 0x0000ffff00007812 */ /* 0x000fe200078ec0ff */
[----:B-1----:R-:W-:Y:S01]  /*3350*/  IMAD.MOV.U32 R9, RZ, RZ, 0x1 ;  /* 0x00000001ff097424 */ /* 0x002fe200078e00ff */
[----:B------:R-:W-:Y:S01]  /*3360*/  LOP3.LUT R8, R8, 0xffff, RZ, 0xc0, !PT ;  /* 0x0000ffff08087812 */ /* 0x000fe200078ec0ff */
[----:B------:R-:W-:Y:S01]  /*3370*/  UMOV UR19, URZ ;  /* 0x000000ff00137c82 */ /* 0x000fe20008000000 */
[----:B------:R-:W-:Y:S01]  /*3380*/  R2UR UR11, R0 ;  /* 0x00000000000b72ca */ /* 0x000fe200000e0000 */
[----:B------:R-:W-:Y:S01]  /*3390*/  UMOV UR18, URZ ;  /* 0x000000ff00127c82 */ /* 0x000fe20008000000 */
[----:B------:R-:W-:Y:S01]  /*33a0*/  R2UR UR12, R8 ;  /* 0x00000000080c72ca */ /* 0x000fe200000e0000 */
[----:B------:R-:W-:Y:S01]  /*33b0*/  IMAD.MOV.U32 R8, RZ, RZ, RZ ;  /* 0x000000ffff087224 */ /* 0x000fe200078e00ff */
[----:B------:R-:W-:Y:S01]  /*33c0*/  UMOV UR17, URZ ;  /* 0x000000ff00117c82 */ /* 0x000fe20008000000 */
[----:B---3--:R-:W-:-:S02]  /*33d0*/  ULEA UR7, UR7, UR6, 0x18 ;  /* 0x0000000607077291 */ /* 0x008fc4000f8ec0ff */
[----:B------:R-:W-:Y:S02]  /*33e0*/  UISETP.NE.AND UP2, UPT, UR5, URZ, UPT ;  /* 0x000000ff0500728c */ /* 0x000fe4000bf45270 */
[----:B------:R-:W-:Y:S02]  /*33f0*/  UIADD3 UR13, UPT, UPT, UR7, 0x10800, URZ ;  /* 0x00010800070d7890 */ /* 0x000fe4000fffe0ff */
[----:B------:R-:W-:Y:S02]  /*3400*/  UIADD3 UR14, UPT, UPT, UR7, 0x24800, URZ ;  /* 0x00024800070e7890 */ /* 0x000fe4000fffe0ff */
[----:B----4-:R-:W-:Y:S01]  /*3410*/  UIADD3 UR8, UPT, UPT, UR8, 0x3f, URZ ;  /* 0x0000003f08087890 */ /* 0x010fe2000fffe0ff */
[----:B--2---:R-:W1:Y:S01]  /*3420*/  LDS R2, [UR7+0x130] ;  /* 0x00013007ff027984 */ /* 0x004e620008000800 */
[----:B------:R-:W-:Y:S02]  /*3430*/  USHF.R.U32.HI UR13, URZ, 0x4, UR13 ;  /* 0x00000004ff0d7899 */ /* 0x000fe4000801160d */
[----:B------:R-:W-:-:S02]  /*3440*/  USHF.R.S32.HI UR6, URZ, 0x1f, UR8 ;  /* 0x0000001fff067899 */ /* 0x000fc40008011408 */
[----:B------:R-:W-:Y:S02]  /*3450*/  USHF.R.U32.HI UR14, URZ, 0x4, UR14 ;  /* 0x00000004ff0e7899 */ /* 0x000fe4000801160e */
[----:B------:R-:W-:Y:S02]  /*3460*/  ULEA.HI UR6, UR6, UR8, URZ, 0x6 ;  /* 0x0000000806067291 */ /* 0x000fe4000f8f30ff */
[----:B------:R-:W-:Y:S02]  /*3470*/  ULOP3.LUT UR13, UR13, 0x3fff, URZ, 0xc0, !UPT ;  /* 0x00003fff0d0d7892 */ /* 0x000fe4000f8ec0ff */
[----:B------:R-:W-:Y:S02]  /*3480*/  USHF.R.S32.HI UR6, URZ, 0x6, UR6 ;  /* 0x00000006ff067899 */ /* 0x000fe40008011406 */
[----:B------:R-:W-:Y:S02]  /*3490*/  ULOP3.LUT UR14, UR14, 0x3fff, URZ, 0xc0, !UPT ;  /* 0x00003fff0e0e7892 */ /* 0x000fe4000f8ec0ff */
[----:B------:R-:W-:Y:S01]  /*34a0*/  UISETP.LT.AND UP0, UPT, UR6, 0x1, UPT ;  /* 0x000000010600788c */ /* 0x000fe2000bf01270 */
[----:B------:R-:W-:Y:S01]  /*34b0*/  UMOV UR28, 0x0 ;  /* 0x00000000001c7882 */ /* 0x000fe20000000000 */
[----:B------:R-:W-:Y:S01]  /*34c0*/  UMOV UR29, 0x10400010 ;  /* 0x10400010001d7882 */ /* 0x000fe20000000000 */
[----:B------:R-:W-:-:S02]  /*34d0*/  ULOP3.LUT UR13, UR13, 0x10000, URZ, 0xfc, !UPT ;  /* 0x000100000d0d7892 */ /* 0x000fc4000f8efcff */
[----:B------:R-:W-:Y:S02]  /*34e0*/  ULOP3.LUT UR14, UR14, 0x10000, URZ, 0xfc, !UPT ;  /* 0x000100000e0e7892 */ /* 0x000fe4000f8efcff */
[----:B------:R-:W-:Y:S01]  /*34f0*/  USEL UR20, UR6, 0x1, !UP0 ;  /* 0x0000000106147887 */ /* 0x000fe2000c000000 */
[----:B------:R-:W-:Y:S01]  /*3500*/  UMOV UR26, 0x0 ;  /* 0x00000000001a7882 */ /* 0x000fe20000000000 */
[----:B------:R-:W-:Y:S01]  /*3510*/  UMOV UR27, 0x10400010 ;  /* 0x10400010001b7882 */ /* 0x000fe20000000000 */
[----:B------:R-:W-:Y:S01]  /*3520*/  UMOV UR24, 0x0 ;  /* 0x0000000000187882 */ /* 0x000fe20000000000 */
[----:B------:R-:W-:Y:S01]  /*3530*/  UMOV UR25, 0x10400010 ;  /* 0x1040001000197882 */ /* 0x000fe20000000000 */
[----:B------:R-:W-:Y:S01]  /*3540*/  UMOV UR22, 0x0 ;  /* 0x0000000000167882 */ /* 0x000fe20000000000 */
[----:B------:R-:W-:Y:S01]  /*3550*/  UMOV UR23, 0x10400010 ;  /* 0x1040001000177882 */ /* 0x000fe20000000000 */
[----:B-1----:R-:W-:Y:S02]  /*3560*/  R2UR UR21, R2 ;  /* 0x00000000021572ca */ /* 0x002fe400000e0000 */
[----:B------:R-:W-:-:S13]  /*3570*/  CS2R R2, SRZ ;  /* 0x0000000000027805 */ /* 0x000fda000001ff00 */
.L_x_75:
[C---:B------:R-:W-:Y:S02]  /*3580*/  LEA R0, R8.reuse, UR7, 0x3 ;  /* 0x0000000708007c11 */ /* 0x040fe4000f8e18ff */
[----:B------:R-:W-:Y:S02]  /*3590*/  SHF.L.U32 R5, R3, 0x1f, RZ ;  /* 0x0000001f03057819 */ /* 0x000fe400000006ff */
[----:B------:R-:W-:Y:S02]  /*35a0*/  LEA R4, R8, UR7, 0x4 ;  /* 0x0000000708047c11 */ /* 0x000fe4000f8e20ff */
[----:B------:R-:W1:Y:S02]  /*35b0*/  SYNCS.PHASECHK.TRANS64.TRYWAIT P0, [R0+URZ+0xa0], R5 ;  /* 0x0000a005000075a7 */ /* 0x000e6400080011ff */
[----:B-1-34-:R-:W-:Y:S05]  /*35c0*/  @!P0 BRA `(.L_x_68) ;  /* 0x0000008400288947 */ /* 0x01afea0003800000 */
.L_x_168:
[----:B-1----:R-:W1:Y:S01]  /*35d0*/  LDS.128 R4, [R4+0x110] ;  /* 0x0001100004047984 */ /* 0x002e620000000c00 */
[----:B------:R-:W-:Y:S02]  /*35e0*/  VIADD R0, R0, 0xb0 ;  /* 0x000000b000007836 */ /* 0x000fe40000000000 */
[----:B------:R-:W-:Y:S01]  /*35f0*/  VIADD R8, R8, 0x1 ;  /* 0x0000000108087836 */ /* 0x000fe20000000000 */
[----:B------:R-:W-:Y:S01]  /*3600*/  @!PT LDS RZ, [RZ] ;  /* 0x00000000fffff984 */ /* 0x000fe20000000800 */
[----:B------:R-:W-:Y:S01]  /*3610*/  @!PT LDS RZ, [RZ] ;  /* 0x00000000fffff984 */ /* 0x000fe20000000800 */
[----:B------:R-:W-:Y:S01]  /*3620*/  @!PT LDS RZ, [RZ] ;  /* 0x00000000fffff984 */ /* 0x000fe20000000800 */
[----:B------:R-:W-:Y:S01]  /*3630*/  @!PT LDS RZ, [RZ] ;  /* 0x00000000fffff984 */ /* 0x000fe20000000800 */
[----:B------:R2:W-:Y:S06]  /*3640*/  MEMBAR.ALL.CTA ;  /* 0x0000000000007992 */ /* 0x0005ec0000008000 */
[----:B--2---:R-:W2:Y:S01]  /*3650*/  FENCE.VIEW.ASYNC.S ;  /* 0x00000000000073c6 */ /* 0x004ea20000000000 */
[----:B------:R-:W-:-:S04]  /*3660*/  PRMT R0, RZ, 0x654, R0 ;  /* 0x00000654ff007816 */ /* 0x000fc80000000000 */
[----:B--2---:R2:W-:Y:S01]  /*3670*/  SYNCS.ARRIVE.TRANS64.RED.A1T0 RZ, [R0+URZ], RZ ;  /* 0x000000ff00ff79a7 */ /* 0x0045e200081004ff */
[----:B-1----:R-:W-:Y:S01]  /*3680*/  LOP3.LUT P1, RZ, R6, 0x1, RZ, 0xc0, !PT ;  /* 0x0000000106ff7812 */ /* 0x002fe2000782c0ff */
[----:B--2---:R-:W-:-:S12]  /*3690*/  BRA.U UP2, `(.L_x_69) ;  /* 0x0000000502087547 */ /* 0x004fd8000b800000 */
[----:B------:R-:W1:Y:S01]  /*36a0*/  LDCU UR8, c[0x0][0x38c] ;  /* 0x00007180ff0877ac */ /* 0x000e620008000800 */
[----:B------:R-:W-:Y:S02]  /*36b0*/  PLOP3.LUT P2, PT, PT, PT, PT, 0x80, 0x8 ;  /* 0x000000000008781c */ /* 0x000fe40003f4f070 */
[----:B------:R-:W-:Y:S01]  /*36c0*/  SHF.L.U32 R5, R9, 0x1f, RZ ;  /* 0x0000001f09057819 */ /* 0x000fe200000006ff */
[----:B------:R-:W-:Y:S02]  /*36d0*/  ULEA UR9, UR19, UR7, 0x3 ;  /* 0x0000000713097291 */ /* 0x000fe4000f8e18ff */
[----:B------:R-:W-:Y:S02]  /*36e0*/  ULEA UR10, UR19, UR21, 0x8 ;  /* 0x00000015130a7291 */ /* 0x000fe4000f8e40ff */
[----:B-1----:R-:W-:-:S06]  /*36f0*/  UISETP.GE.AND UP0, UPT, UR8, 0x1, UPT ;  /* 0x000000010800788c */ /* 0x002fcc000bf06270 */
[----:B------:R-:W-:-:S05]  /*3700*/  PLOP3.LUT P0, PT, PT, PT, UP0, 0x80, 0x8 ;  /* 0x000000000008781c */ /* 0x000fca0003f0f008 */
[----:B------:R-:W-:-:S08]  /*3710*/  @UP0 ULEA UR8, UR18, UR7, 0x3 ;  /* 0x0000000712080291 */ /* 0x000fd0000f8e18ff */
[----:B------:R-:W-:-:S04]  /*3720*/  @P0 SHF.L.U32 R0, R2, 0x1f, RZ ;  /* 0x0000001f02000819 */ /* 0x000fc800000006ff */
[----:B------:R1:W2:Y:S01]  /*3730*/  @P0 SYNCS.PHASECHK.TRANS64.TRYWAIT P2, [UR8], R0 ;  /* 0x00000000ff0005a7 */ /* 0x0002a20008041108 */
[----:B------:R-:W3:Y:S02]  /*3740*/  SYNCS.PHASECHK.TRANS64.TRYWAIT P0, [UR9+0xd0], R5 ;  /* 0x0000d005ff0075a7 */ /* 0x000ee40008001109 */
[----:B-123--:R-:W-:Y:S05]  /*3750*/  @!P0 BRA `(.L_x_70) ;  /* 0x0000008000d88947 */ /* 0x00efea0003800000 */
.L_x_170:
[----:B------:R-:W-:Y:S01]  /*3760*/  UMOV UR16, UR17 ;  /* 0x0000001100107c82 */ /* 0x000fe20008000000 */
[----:B------:R-:W-:Y:S05]  /*3770*/  BRA.U !UP0, `(.L_x_71) ;  /* 0x0000000108c07547 */ /* 0x000fea000b800000 */
[----:B------:R-:W-:Y:S02]  /*3780*/  UIADD3 UR16, UPT, UPT, UR20, UR17, URZ ;  /* 0x0000001114107290 */ /* 0x000fe4000fffe0ff */
[----:B------:R-:W-:Y:S01]  /*3790*/  UPLOP3.LUT UP3, UPT, UPT, UPT, UPT, 0x40, 0x4 ;  /* 0x000000000004789c */ /* 0x000fe20003f6e870 */
[----:B------:R-:W-:Y:S01]  /*37a0*/  UMOV UR15, UR6 ;  /* 0x00000006000f7c82 */ /* 0x000fe20008000000 */
[----:B------:R-:W-:-:S09]  /*37b0*/  UMOV UR46, UR18 ;  /* 0x00000012002e7c82 */ /* 0x000fd20008000000 */
.L_x_74:
[----:B--2---:R-:W-:Y:S01]  /*37c0*/  ULEA UR8, UR46, UR7, 0x3 ;  /* 0x000000072e087291 */ /* 0x004fe2000f8e18ff */
[----:B---3--:R-:W-:Y:S11]  /*37d0*/  @P2 BRA `(.L_x_72) ;  /* 0x00000000000c2947 */ /* 0x008ff60003800000 */
[----:B-1----:R-:W-:Y:S04]  /*37e0*/  SHF.L.U32 R5, R2, 0x1f, RZ ;  /* 0x0000001f02057819 */ /* 0x002fe800000006ff */
[----:B------:R-:W1:Y:S02]  /*37f0*/  SYNCS.PHASECHK.TRANS64.TRYWAIT P0, [UR8], R5 ;  /* 0x00000005ff0075a7 */ /* 0x000e640008001108 */
[----:B-1----:R-:W-:Y:S05]  /*3800*/  @!P0 BRA `(.L_x_73) ;  /* 0x0000008000c48947 */ /* 0x002fea0003800000 */
.L_x_72:
[----:B------:R-:W-:Y:S01]  /*3810*/  UISETP.NE.AND UP0, UPT, UR15, 0x1, UPT ;  /* 0x000000010f00788c */ /* 0x000fe2000bf05270 */
[----:B------:R-:W-:Y:S01]  /*3820*/  PLOP3.LUT P2, PT, PT, PT, PT, 0x80, 0x8 ;  /* 0x000000000008781c */ /* 0x000fe20003f4f070 */
[----:B------:R-:W-:Y:S02]  /*3830*/  UIADD3 UR18, UPT, UPT, UR46, 0x1, URZ ;  /* 0x000000012e127890 */ /* 0x000fe4000fffe0ff */
[----:B------:R-:W-:Y:S02]  /*3840*/  ULEA UR32, UR46, UR14, 0xa ;  /* 0x0000000e2e207291 */ /* 0x000fe4000f8e50ff */
[----:B------:R-:W-:Y:S01]  /*3850*/  UISETP.NE.AND UP1, UPT, UR18, 0x5, UPT ;  /* 0x000000051200788c */ /* 0x000fe2000bf25270 */
[----:B------:R-:W-:Y:S01]  /*3860*/  PLOP3.LUT P0, PT, PT, PT, UP0, 0x80, 0x8 ;  /* 0x000000000008781c */ /* 0x000fe20003f0f008 */
[----:B------:R-:W-:Y:S02]  /*3870*/  UIADD3 UR44, UPT, UPT, UR32, 0x2, URZ ;  /* 0x00000002202c7890 */ /* 0x000fe4000fffe0ff */
[----:B------:R-:W-:Y:S02]  /*3880*/  USEL UR31, URZ, 0x1, UP1 ;  /* 0x00000001ff1f7887 */ /* 0x000fe40008800000 */
[----:B------:R-:W-:Y:S02]  /*3890*/  USEL UR18, UR18, URZ, UP1 ;  /* 0x000000ff12127287 */ /* 0x000fe40008800000 */
[----:B------:R-:W-:Y:S02]  /*38a0*/  UIADD3 UR40, UPT, UPT, UR32, 0x4, URZ ;  /* 0x0000000420287890 */ /* 0x000fe4000fffe0ff */
[----:B------:R-:W-:Y:S01]  /*38b0*/  @UP0 ULEA UR30, UR18, UR7, 0x3 ;  /* 0x00000007121e0291 */ /* 0x000fe2000f8e18ff */
[----:B------:R-:W-:Y:S01]  /*38c0*/  LOP3.LUT R2, R2, UR31, RZ, 0x3c, !PT ;  /* 0x0000001f02027c12 */ /* 0x000fe2000f8e3cff */
[----:B------:R-:W-:Y:S02]  /*38d0*/  UIADD3 UR36, UPT, UPT, UR32, 0x6, URZ ;  /* 0x0000000620247890 */ /* 0x000fe4000fffe0ff */
[----:B------:R-:W-:Y:S01]  /*38e0*/  UIADD3 UR8, UPT, UPT, UR8, 0x28, URZ ;  /* 0x0000002808087890 */ /* 0x000fe2000fffe0ff */
[----:B-1----:R-:W-:Y:S01]  /*38f0*/  @P0 SHF.L.U32 R0, R2, 0x1f, RZ ;  /* 0x0000001f02000819 */ /* 0x002fe200000006ff */
[----:B------:R-:W-:Y:S02]  /*3900*/  UIADD3 UR17, UPT, UPT, UR17, 0x1, URZ ;  /* 0x0000000111117890 */ /* 0x000fe4000fffe0ff */
[----:B------:R-:W-:Y:S01]  /*3910*/  UIADD3 UR15, UPT, UPT, UR15, -0x1, URZ ;  /* 0xffffffff0f0f7890 */ /* 0x000fe2000fffe0ff */
[----:B------:R2:W3:Y:S01]  /*3920*/  @P0 SYNCS.PHASECHK.TRANS64.TRYWAIT P2, [UR30], R0 ;  /* 0x00000000ff0005a7 */ /* 0x0004e2000804111e */
[----:B------:R-:W-:Y:S02]  /*3930*/  ULEA UR30, UR46, UR13, 0xa ;  /* 0x0000000d2e1e7291 */ /* 0x000fe4000f8e50ff */
[----:B------:R-:W-:Y:S02]  /*3940*/  UISETP.NE.AND UP0, UPT, UR17, UR16, UPT ;  /* 0x000000101100728c */ /* 0x000fe4000bf05270 */
[----:B------:R-:W-:Y:S02]  /*3950*/  UIADD3 UR42, UPT, UPT, UR30, 0x2, URZ ;  /* 0x000000021e2a7890 */ /* 0x000fe4000fffe0ff */
[----:B------:R-:W-:Y:S02]  /*3960*/  UIADD3 UR38, UPT, UPT, UR30, 0x4, URZ ;  /* 0x000000041e267890 */ /* 0x000fe4000fffe0ff */
[----:B------:R-:W-:Y:S01]  /*3970*/  UIADD3 UR34, UPT, UPT, UR30, 0x6, URZ ;  /* 0x000000061e227890 */ /* 0x000fe2000fffe0ff */
[----:B------:R-:W-:Y:S01]  /*3980*/  UMOV UR33, 0x40004040 ;  /* 0x4000404000217882 */ /* 0x000fe20000000000 */
[----:B------:R-:W-:Y:S01]  /*3990*/  UMOV UR31, 0x40004040 ;  /* 0x40004040001f7882 */ /* 0x000fe20000000000 */
[----:B------:R-:W-:Y:S01]  /*39a0*/  UMOV UR45, 0x40004040 ;  /* 0x40004040002d7882 */ /* 0x000fe20000000000 */
[----:B------:R2:W-:Y:S01]  /*39b0*/  UTCHMMA.2CTA gdesc[UR30], gdesc[UR32], tmem[UR10], tmem[UR28], idesc[UR29], UP3 ;  /* 0x00ff1c201e0075ea */ /* 0x0005e20009a0000a */
[----:B------:R-:W-:Y:S01]  /*39c0*/  UPLOP3.LUT UP3, UPT, UPT, UPT, UPT, 0x80, 0x8 ;  /* 0x000000000008789c */ /* 0x000fe20003f6f070 */
[----:B------:R-:W-:Y:S01]  /*39d0*/  UMOV UR43, 0x40004040 ;  /* 0x40004040002b7882 */ /* 0x000fe20000000000 */
[----:B------:R-:W-:Y:S01]  /*39e0*/  UMOV UR41, 0x40004040 ;  /* 0x4000404000297882 */ /* 0x000fe20000000000 */
[----:B------:R2:W-:Y:S01]  /*39f0*/  UTCHMMA.2CTA gdesc[UR42], gdesc[UR44], tmem[UR10], tmem[UR26], idesc[UR27], UPT ;  /* 0x00ff1a2c2a0075ea */ /* 0x0005e2000ba0000a */
[----:B------:R-:W-:Y:S01]  /*3a00*/  UMOV UR39, 0x40004040 ;  /* 0x4000404000277882 */ /* 0x000fe20000000000 */
[----:B------:R-:W-:Y:S01]  /*3a10*/  UMOV UR37, 0x40004040 ;  /* 0x4000404000257882 */ /* 0x000fe20000000000 */
[----:B------:R-:W-:Y:S01]  /*3a20*/  UMOV UR35, 0x40004040 ;  /* 0x4000404000237882 */ /* 0x000fe20000000000 */
[----:B------:R2:W-:Y:S01]  /*3a30*/  UTCHMMA.2CTA gdesc[UR38], gdesc[UR40], tmem[UR10], tmem[UR24], idesc[UR25], UPT ;  /* 0x00ff1828260075ea */ /* 0x0005e2000ba0000a */
[----:B------:R2:W-:Y:S01]  /*3a40*/  UTCHMMA.2CTA gdesc[UR34], gdesc[UR36], tmem[UR10], tmem[UR22], idesc[UR23], UPT ;  /* 0x00ff1624220075ea */ /* 0x0005e2000ba0000a */
[----:B------:R2:W-:Y:S01]  /*3a50*/  UTCBAR.2CTA.MULTICAST [UR8], URZ, UR12 ;  /* 0x000000ff080073e9 */ /* 0x0005e2000820080c */
[----:B------:R-:W-:Y:S01]  /*3a60*/  UMOV UR46, UR18 ;  /* 0x00000012002e7c82 */ /* 0x000fe20008000000 */
[----:B------:R-:W-:Y:S05]  /*3a70*/  BRA.U UP0, `(.L_x_74) ;  /* 0xfffffffd00507547 */ /* 0x000fea000b83ffff */
.L_x_71:
[----:B------:R-:W-:Y:S01]  /*3a80*/  UIADD3 UR9, UPT, UPT, UR9, 0xc0, URZ ;  /* 0x000000c009097890 */ /* 0x000fe2000fffe0ff */
[----:B------:R-:W-:-:S08]  /*3a90*/  UMOV UR17, UR16 ;  /* 0x0000001000117c82 */ /* 0x000fd00008000000 */
[----:B------:R4:W-:Y:S01]  /*3aa0*/  UTCBAR.2CTA.MULTICAST [UR9], URZ, UR11 ;  /* 0x000000ff090073e9 */ /* 0x0009e2000820080b */
[----:B------:R-:W-:Y:S02]  /*3ab0*/  NOP ;  /* 0x0000000000007918 */ /* 0x000fe40000000000 */
.L_x_69:
[----:B------:R-:W-:Y:S01]  /*3ac0*/  UIADD3 UR19, UPT, UPT, UR19, 0x1, URZ ;  /* 0x0000000113137890 */ /* 0x000fe2000fffe0ff */
[----:B------:R-:W-:-:S03]  /*3ad0*/  ISETP.NE.AND P0, PT, R8, 0x2, PT ;  /* 0x000000020800780c */ /* 0x000fc60003f05270 */
[----:B------:R-:W-:Y:S01]  /*3ae0*/  UISETP.NE.AND UP0, UPT, UR19, 0x2, UPT ;  /* 0x000000021300788c */ /* 0x000fe2000bf05270 */
[----:B-12---:R-:W-:Y:S02]  /*3af0*/  SEL R0, RZ, 0x1, P0 ;  /* 0x00000001ff007807 */ /* 0x006fe40000000000 */
[----:B------:R-:W-:Y:S01]  /*3b00*/  SEL R8, R8, RZ, P0 ;  /* 0x000000ff08087207 */ /* 0x000fe20000000000 */
[----:B------:R-:W-:Y:S01]  /*3b10*/  USEL UR8, URZ, 0x1, UP0 ;  /* 0x00000001ff087887 */ /* 0x000fe20008000000 */
[----:B------:R-:W-:Y:S01]  /*3b20*/  LOP3.LUT R3, R3, R0, RZ, 0x3c, !PT ;  /* 0x0000000003037212 */ /* 0x000fe200078e3cff */
[----:B------:R-:W-:-:S04]  /*3b30*/  USEL UR19, UR19, URZ, UP0 ;  /* 0x000000ff13137287 */ /* 0x000fc80008000000 */
[----:B------:R-:W-:Y:S01]  /*3b40*/  LOP3.LUT R9, R9, UR8, RZ, 0x3c, !PT ;  /* 0x0000000809097c12 */ /* 0x000fe2000f8e3cff */
[----:B------:R-:W-:Y:S07]  /*3b50*/  @P1 BRA `(.L_x_75) ;  /* 0xfffffff800881947 */ /* 0x000fee000383ffff */
[----:B------:R-:W1:Y:S01]  /*3b60*/  S2UR UR6, SR_CgaCtaId ;  /* 0x00000000000679c3 */ /* 0x000e620000008800 */
[----:B------:R-:W-:Y:S01]  /*3b70*/  ELECT P0, URZ, PT ;  /* 0x0000000000ff782f */ /* 0x000fe20003800000 */
[----:B------:R-:W-:Y:S01]  /*3b80*/  HFMA2 R0, -RZ, RZ, 0, 5.9604644775390625e-08 ;  /* 0x00000001ff007431 */ /* 0x000fe200000001ff */
[----:B------:R-:W-:-:S05]  /*3b90*/  UMOV UR8, 0x40 ;  /* 0x0000004000087882 */ /* 0x000fca0000000000 */
[----:B------:R-:W-:Y:S01]  /*3ba0*/  UVIRTCOUNT.DEALLOC.SMPOOL 0x80 ;  /* 0x000000800000784c */ /* 0x000fe20000000000 */
[----:B------:R-:W-:Y:S02]  /*3bb0*/  UISETP.NE.AND UP0, UPT, UR5, URZ, UPT ;  /* 0x000000ff0500728c */ /* 0x000fe4000bf05270 */
[----:B-1----:R-:W-:-:S09]  /*3bc0*/  ULEA UR6, UR6, UR8, 0x18 ;  /* 0x0000000806067291 */ /* 0x002fd2000f8ec0ff */
[----:B------:R1:W-:Y:S01]  /*3bd0*/  @P0 STS.U8 [UR6+0x1c], R0 ;  /* 0x00001c00ff000988 */ /* 0x0003e20008000006 */
[----:B------:R-:W-:Y:S05]  /*3be0*/  BRA.U UP0, `(.L_x_76) ;  /* 0x0000000100587547 */ /* 0x000fea000b800000 */
[----:B------:R-:W-:Y:S01]  /*3bf0*/  UIADD3 UR8, UPT, UPT, UR7, 0xd0, URZ ;  /* 0x000000d007087890 */ /* 0x000fe2000fffe0ff */
[----:B------:R-:W-:-:S03]  /*3c00*/  SHF.L.U32 R3, R9, 0x1f, RZ ;  /* 0x0000001f09037819 */ /* 0x000fc600000006ff */
[----:B------:R-:W-:-:S09]  /*3c10*/  ULEA UR5, UR19, UR8, 0x3 ;  /* 0x0000000813057291 */ /* 0x000fd2000f8e18ff */
[----:B------:R-:W2:Y:S02]  /*3c20*/  SYNCS.PHASECHK.TRANS64.TRYWAIT P0, [UR5], R3 ;  /* 0x00000003ff0075a7 */ /* 0x000ea40008001105 */
[----:B--2---:R-:W-:Y:S05]  /*3c30*/  @!P0 BRA `(.L_x_77) ;  /* 0x0000007c00d08947 */ /* 0x004fea0003800000 */
.L_x_173:
[----:B----4-:R-:W-:-:S04]  /*3c40*/  UIADD3 UR9, UPT, UPT, UR19, 0x1, URZ ;  /* 0x0000000113097890 */ /* 0x010fc8000fffe0ff */
[----:B------:R-:W-:-:S04]  /*3c50*/  UISETP.NE.AND UP1, UPT, UR9, 0x2, UPT ;  /* 0x000000020900788c */ /* 0x000fc8000bf25270 */
[----:B------:R-:W-:Y:S02]  /*3c60*/  USEL UR5, URZ, 0x1, UP1 ;  /* 0x00000001ff057887 */ /* 0x000fe40008800000 */
[----:B------:R-:W-:-:S04]  /*3c70*/  USEL UR9, UR9, URZ, UP1 ;  /* 0x000000ff09097287 */ /* 0x000fc80008800000 */
[----:B------:R-:W-:Y:S01]  /*3c80*/  ULEA UR9, UR9, UR8, 0x3 ;  /* 0x0000000809097291 */ /* 0x000fe2000f8e18ff */
[----:B-1----:R-:W-:-:S04]  /*3c90*/  LOP3.LUT R3, R9, UR5, RZ, 0x3c, !PT ;  /* 0x0000000509037c12 */ /* 0x002fc8000f8e3cff */
[----:B------:R-:W-:Y:S01]  /*3ca0*/  SHF.L.U32 R3, R3, 0x1f, RZ ;  /* 0x0000001f03037819 */ /* 0x000fe200000006ff */
[----:B------:R-:W-:-:S04]  /*3cb0*/  IMAD.U32 R0, RZ, RZ, UR9 ;  /* 0x00000009ff007e24 */ /* 0x000fc8000f8e00ff */
[----:B------:R1:W2:Y:S03]  /*3cc0*/  SYNCS.PHASECHK.TRANS64.TRYWAIT P0, [R0+URZ], R3 ;  /* 0x00000003000075a7 */ /* 0x0002a600080011ff */
[----:B--2---:R-:W-:Y:S05]  /*3cd0*/  @!P0 NANOSLEEP.SYNCS 0x989680 ;  /* 0x009896800000895d */ /* 0x004fea0003900000 */
[----:B------:R-:W2:Y:S02]  /*3ce0*/  @!P0 SYNCS.PHASECHK.TRANS64 P0, [R0+URZ], R3 ;  /* 0x00000003000085a7 */ /* 0x000ea400080010ff */
[----:B--2---:R-:W-:Y:S05]  /*3cf0*/  @P0 BRA `(.L_x_78) ;  /* 0x0000000000200947 */ /* 0x004fea0003800000 */
.L_x_79:
[----:B--2---:R2:W4:Y:S02]  /*3d00*/  SYNCS.PHASECHK.TRANS64.TRYWAIT P0, [R0+URZ], R3 ;  /* 0x00000003000075a7 */ /* 0x00452400080011ff */
[----:B----4-:R-:W-:Y:S05]  /*3d10*/  @!P0 NANOSLEEP.SYNCS 0x989680 ;  /* 0x009896800000895d */ /* 0x010fea0003900000 */
[----:B------:R-:W4:Y:S02]  /*3d20*/  @!P0 SYNCS.PHASECHK.TRANS64 P0, [R0+URZ], R3 ;  /* 0x00000003000085a7 */ /* 0x000f2400080010ff */
[----:B----4-:R-:W-:Y:S05]  /*3d30*/  @!P0 BRA `(.L_x_79) ;  /* 0xfffffffc00f08947 */ /* 0x010fea000383ffff */
[----:B------:R-:W-:Y:S05]  /*3d40*/  BRA `(.L_x_78) ;  /* 0x00000000000c7947 */ /* 0x000fea0003800000 */
.L_x_76:
[----:B------:R-:W-:-:S04]  /*3d50*/  UIADD3 UR5, UPT, UPT, UR7, 0x100, URZ ;  /* 0x0000010007057890 */ /* 0x000fc8000fffe0ff */
[----:B------:R-:W-:-:S09]  /*3d60*/  UPRMT UR5, UR4, 0x654, UR5 ;  /* 0x0000065404057896 */ /* 0x000fd20008000005 */
[----:B------:R-:W-:Y:S03]  /*3d70*/  SYNCS.ARRIVE.TRANS64.RED.A1T0 RZ, [UR5], RZ ;  /* 0x000000ffffff79a7 */ /* 0x000fe60008100405 */
.L_x_78:
[----:B-12---:R-:W-:Y:S01]  /*3d80*/  SHF.L.U32 R3, RZ, 0x1f, RZ ;  /* 0x0000001fff037819 */ /* 0x006fe200000006ff */
[----:B------:R-:W-:Y:S01]  /*3d90*/  UIADD3 UR5, UPT, UPT, UR7, 0x100, URZ ;  /* 0x0000010007057890 */ /* 0x000fe2000fffe0ff */
[----:B------:R-:W-:Y:S02]  /*3da0*/  PLOP3.LUT P0, PT, PT, PT, UP0, 0x80, 0x8 ;  /* 0x000000000008781c */ /* 0x000fe40003f0f008 */
[----:B------:R-:W1:Y:S02]  /*3db0*/  SYNCS.PHASECHK.TRANS64.TRYWAIT P1, [UR7+0x100], R3 ;  /* 0x00010003ff0075a7 */ /* 0x000e640008021107 */
[----:B-1----:R-:W-:Y:S09]  /*3dc0*/  @!P1 BRA `(.L_x_80) ;  /* 0x0000007c00849947 */ /* 0x002ff20003800000 */
.L_x_175:
[----:B------:R-:W-:Y:S01]  /*3dd0*/  @!UP0 UPRMT UR5, UR4, 0x654, UR5 ;  /* 0x0000065404058896 */ /* 0x000fe20008000005 */
[----:B------:R-:W-:Y:S02]  /*3de0*/  UMOV UR8, 0xffff ;  /* 0x0000ffff00087882 */ /* 0x000fe40000000000 */
[----:B------:R-:W-:-:S06]  /*3df0*/  UMOV UR4, 0x1 ;  /* 0x0000000100047882 */ /* 0x000fcc0000000000 */
[----:B------:R-:W-:Y:S01]  /*3e00*/  @!P0 SYNCS.ARRIVE.TRANS64.RED.A1T0 RZ, [UR5], RZ ;  /* 0x000000ffffff89a7 */ /* 0x000fe20008100405 */
[----:B------:R-:W-:Y:S01]  /*3e10*/  NOP ;  /* 0x0000000000007918 */ /* 0x000fe20000000000 */
[----:B-1----:R-:W1:Y:S01]  /*3e20*/  LDS R0, [UR6+0x14] ;  /* 0x00001406ff007984 */ /* 0x002e620008000800 */
[----:B------:R-:W-:-:S04]  /*3e30*/  ULOP3.LUT UR5, UR21, 0xffff, URZ, 0xc0, !UPT ;  /* 0x0000ffff15057892 */ /* 0x000fc8000f8ec0ff */
[----:B------:R-:W-:-:S04]  /*3e40*/  USHF.R.U32.HI UR5, URZ, 0x5, UR5 ;  /* 0x00000005ff057899 */ /* 0x000fc80008011605 */
[----:B------:R-:W-:Y:S02]  /*3e50*/  USHF.L.U32 UR8, UR8, UR5, URZ ;  /* 0x0000000508087299 */ /* 0x000fe400080006ff */
[----:B------:R-:W-:-:S04]  /*3e60*/  USHF.L.U32 UR4, UR4, UR5, URZ ;  /* 0x0000000504047299 */ /* 0x000fc800080006ff */
[----:B-1----:R-:W-:-:S04]  /*3e70*/  LOP3.LUT R0, R0, UR8, RZ, 0xc0, !PT ;  /* 0x0000000800007c12 */ /* 0x002fc8000f8ec0ff */
[----:B------:R-:W-:-:S13]  /*3e80*/  ISETP.NE.AND P0, PT, R0, UR8, PT ;  /* 0x0000000800007c0c */ /* 0x000fda000bf05270 */
[----:B------:R-:W-:Y:S05]  /*3e90*/  @P0 BRA `(.L_x_81) ;  /* 0x0000000000580947 */ /* 0x000fea0003800000 */
[----:B------:R-:W1:Y:S02]  /*3ea0*/  LDS R0, [UR6+0x18] ;  /* 0x00001806ff007984 */ /* 0x000e640008000800 */
[----:B-1----:R-:W-:-:S04]  /*3eb0*/  LOP3.LUT R0, R0, UR4, RZ, 0xc0, !PT ;  /* 0x0000000400007c12 */ /* 0x002fc8000f8ec0ff */
[----:B------:R-:W-:-:S13]  /*3ec0*/  ISETP.NE.AND P0, PT, R0, UR4, PT ;  /* 0x0000000400007c0c */ /* 0x000fda000bf05270 */
[----:B------:R-:W-:Y:S05]  /*3ed0*/  @P0 BRA `(.L_x_82) ;  /* 0x00000000003c0947 */ /* 0x000fea0003800000 */
[----:B------:R-:W1:Y:S01]  /*3ee0*/  S2R R2, SR_LANEID ;  /* 0x0000000000027919 */ /* 0x000e620000000000 */
[----:B------:R-:W-:Y:S01]  /*3ef0*/  ULOP3.LUT UR8, URZ, UR8, URZ, 0x33, !UPT ;  /* 0x00000008ff087292 */ /* 0x000fe2000f8e33ff */
[----:B------:R-:W-:Y:S01]  /*3f00*/  LOP3.LUT R4, RZ, UR4, RZ, 0x33, !PT ;  /* 0x00000004ff047c12 */ /* 0x000fe2000f8e33ff */
[----:B------:R-:W-:Y:S02]  /*3f10*/  VOTEU.ANY UR7, UPT, PT ;  /* 0x0000000000077886 */ /* 0x000fe400038e0100 */
[----:B------:R-:W-:Y:S01]  /*3f20*/  UFLO.U32 UR7, UR7 ;  /* 0x00000007000772bd */ /* 0x000fe200080e0000 */
[----:B------:R-:W2:Y:S01]  /*3f30*/  REDUX UR4, R4 ;  /* 0x00000000040473c4 */ /* 0x000ea20000000000 */
[----:B------:R-:W-:-:S06]  /*3f40*/  IMAD.U32 R0, RZ, RZ, UR8 ;  /* 0x00000008ff007e24 */ /* 0x000fcc000f8e00ff */
[----:B------:R1:W-:Y:S01]  /*3f50*/  UTCATOMSWS.AND URZ, UR8 ;  /* 0x0000000800ff79e3 */ /* 0x0003e20008000000 */
[----:B------:R-:W3:Y:S01]  /*3f60*/  REDUX UR5, R0 ;  /* 0x00000000000573c4 */ /* 0x000ee20000000000 */
[----:B-1----:R-:W-:Y:S01]  /*3f70*/  ISETP.EQ.U32.AND P0, PT, R2, UR7, PT ;  /* 0x0000000702007c0c */ /* 0x002fe2000bf02070 */
[----:B--2---:R-:W-:Y:S01]  /*3f80*/  IMAD.U32 R2, RZ, RZ, UR4 ;  /* 0x00000004ff027e24 */ /* 0x004fe2000f8e00ff */
[----:B---3--:R-:W-:-:S11]  /*3f90*/  MOV R3, UR5 ;  /* 0x0000000500037c02 */ /* 0x008fd60008000f00 */
[----:B------:R1:W-:Y:S04]  /*3fa0*/  @P0 ATOMS.AND RZ, [UR6+0x14], R3 ;  /* 0x00001403ffff098c */ /* 0x0003e8000a800006 */
[----:B------:R1:W-:Y:S01]  /*3fb0*/  @P0 ATOMS.AND RZ, [UR6+0x18], R2 ;  /* 0x00001802ffff098c */ /* 0x0003e2000a800006 */
[----:B------:R-:W-:Y:S05]  /*3fc0*/  BRA `(.L_x_83) ;  /* 0x0000000000147947 */ /* 0x000fea0003800000 */
.L_x_82:
[----:B------:R-:W-:Y:S02]  /*3fd0*/  MOV R2, 0x3ff0 ;  /* 0x00003ff000027802 */ /* 0x000fe40000000f00 */
[----:B---345:R-:W-:Y:S05]  /*3fe0*/  CALL.REL.NOINC `($__internal_0_$__cuda_sm10x_tcgen05_guardrail_trap_col_being_dealloced_not_returned_by_alloc) ;  /* 0x0000008000647944 */ /* 0x038fea0003c00000 */
[----:B------:R-:W-:Y:S05]  /*3ff0*/  BRA `(.L_x_83) ;  /* 0x0000000000087947 */ /* 0x000fea0003800000 */
.L_x_81:
[----:B------:R-:W-:Y:S02]  /*4000*/  MOV R2, 0x4020 ;  /* 0x0000402000027802 */ /* 0x000fe40000000f00 */
[----:B---345:R-:W-:Y:S05]  /*4010*/  CALL.REL.NOINC `($__internal_2_$__cuda_sm10x_tcgen05_guardrail_trap_unallocated_columns_being_dealloced) ;  /* 0x0000008000707944 */ /* 0x038fea0003c00000 */
.L_x_83:
[----:B------:R-:W-:Y:S01]  /*4020*/  NOP ;  /* 0x0000000000007918 */ /* 0x000fe20000000000 */
[----:B----4-:R-:W-:Y:S05]  /*4030*/  EXIT ;  /* 0x000000000000794d */ /* 0x010fea0003800000 */
.L_x_56:
[----:B------:R-:W-:-:S09]  /*4040*/  UISETP.NE.OR UP5, UPT, UR10, 0x3, !UP5 ;  /* 0x000000030a00788c */ /* 0x000fd2000efa5670 */
[----:B------:R-:W-:Y:S05]  /*4050*/  BRA.U UP5, `(.L_x_84) ;  /* 0x0000001105147547 */ /* 0x000fea000b800000 */
[----:B------:R-:W1:Y:S01]  /*4060*/  LDC R0, c[0x0][0xb30] ;  /* 0x0002cc00ff007b82 */ /* 0x000e620000000800 */
[----:B------:R-:W2:Y:S01]  /*4070*/  LDCU.64 UR8, c[0x0][0x888] ;  /* 0x00011100ff0877ac */ /* 0x000ea20008000a00 */
[----:B------:R-:W-:Y:S02]  /*4080*/  HFMA2 R29, -RZ, RZ, 0, 0 ;  /* 0x00000000ff1d7431 */ /* 0x000fe400000001ff */
[----:B------:R-:W-:Y:S01]  /*4090*/  IMAD.MOV.U32 R31, RZ, RZ, 0x1 ;  /* 0x00000001ff1f7424 */ /* 0x000fe200078e00ff */
[----:B------:R-:W-:Y:S01]  /*40a0*/  MOV R23, 0x4000 ;  /* 0x0000400000177802 */ /* 0x000fe20000000f00 */
[----:B------:R-:W3:Y:S01]  /*40b0*/  LDCU.64 UR4, c[0x0][0x890] ;  /* 0x00011200ff0477ac */ /* 0x000ee20008000a00 */
[----:B------:R-:W-:Y:S01]  /*40c0*/  IMAD.MOV.U32 R30, RZ, RZ, RZ ;  /* 0x000000ffff1e7224 */ /* 0x000fe200078e00ff */
[----:B------:R-:W4:Y:S01]  /*40d0*/  LDC R19, c[0x0][0x370] ;  /* 0x0000dc00ff137b82 */ /* 0x000f220000000800 */
[----:B------:R-:W-:Y:S01]  /*40e0*/  UMOV UR7, 0x400 ;  /* 0x0000040000077882 */ /* 0x000fe20000000000 */
[----:B------:R-:W-:-:S02]  /*40f0*/  UPLOP3.LUT UP1, UPT, UPT, UPT, UPT, 0x40, 0x4 ;  /* 0x000000000004789c */ /* 0x000fc40003f2e870 */
[----:B------:R-:W-:-:S04]  /*4100*/  ULEA UR7, UR37, UR7, 0x18 ;  /* 0x0000000725077291 */ /* 0x000fc8000f8ec0ff */
[----:B------:R-:W4:Y:S01]  /*4110*/  LDC R2, c[0x0][0xb0c] ;  /* 0x0002c300ff027b82 */ /* 0x000f220000000800 */
[----:B------:R-:W-:Y:S02]  /*4120*/  UIADD3 UR13, UPT, UPT, UR7, 0x68, URZ ;  /* 0x00000068070d7890 */ /* 0x000fe4000fffe0ff */
[----:B--2---:R-:W-:Y:S02]  /*4130*/  UISETP.NE.U32.AND UP2, UPT, UR8, URZ, UPT ;  /* 0x000000ff0800728c */ /* 0x004fe4000bf45070 */
[----:B------:R-:W-:Y:S02]  /*4140*/  UIADD3 UR33, UPT, UPT, UR7, 0x50, URZ ;  /* 0x0000005007217890 */ /* 0x000fe4000fffe0ff */
[----:B---3--:R-:W-:Y:S01]  /*4150*/  UISETP.NE.U32.AND UP3, UPT, UR4, URZ, UPT ;  /* 0x000000ff0400728c */ /* 0x008fe2000bf65070 */
[----:B------:R-:W2:Y:S01]  /*4160*/  LDC R18, c[0x0][0xb20] ;  /* 0x0002c800ff127b82 */ /* 0x000ea20000000800 */
[----:B-1----:R-:W-:Y:S01]  /*4170*/  ISETP.NE.AND P1, PT, R0, 0x1, PT ;  /* 0x000000010000780c */ /* 0x002fe20003f25270 */
[----:B------:R-:W-:-:S02]  /*4180*/  UISETP.NE.AND.EX UP2, UPT, UR9, URZ, UPT, UP2 ;  /* 0x000000ff0900728c */ /* 0x000fc4000bf45320 */
[----:B------:R-:W-:Y:S02]  /*4190*/  UIADD3 UR25, UPT, UPT, UR7, 0x58, URZ ;  /* 0x0000005807197890 */ /* 0x000fe4000fffe0ff */
[----:B------:R-:W-:Y:S02]  /*41a0*/  UIADD3 UR17, UPT, UPT, UR7, 0x60, URZ ;  /* 0x0000006007117890 */ /* 0x000fe4000fffe0ff */
[----:B------:R-:W1:Y:S01]  /*41b0*/  LDC.64 R32, c[0x0][0x348] ;  /* 0x0000d200ff207b82 */ /* 0x000e620000000a00 */
[----:B------:R-:W-:Y:S02]  /*41c0*/  UPRMT UR13, UR37, 0x654, UR13 ;  /* 0x00000654250d7896 */ /* 0x000fe4000800000d */
[----:B------:R-:W-:-:S05]  /*41d0*/  UISETP.NE.AND.EX UP3, UPT, UR5, URZ, UPT, UP3 ;  /* 0x000000ff0500728c */ /* 0x000fca000bf65330 */
[----:B------:R-:W3:Y:S08]  /*41e0*/  LDC.64 R16, c[0x0][0xb10] ;  /* 0x0002c400ff107b82 */ /* 0x000ef00000000a00 */
[----:B------:R-:W1:Y:S08]  /*41f0*/  LDC.64 R6, c[0x0][0xb18] ;  /* 0x0002c600ff067b82 */ /* 0x000e700000000a00 */
[----:B------:R-:W1:Y:S08]  /*4200*/  LDC.64 R4, c[0x0][0xb28] ;  /* 0x0002ca00ff047b82 */ /* 0x000e700000000a00 */
[----:B--2-4-:R-:W1:Y:S02]  /*4210*/  LDC R22, c[0x0][0x374] ;  /* 0x0000dd00ff167b82 */ /* 0x014e640000000800 */
.L_x_95:
[C---:B------:R-:W-:Y:S02]  /*4220*/  LEA R0, R30.reuse, UR7, 0x3 ;  /* 0x000000071e007c11 */ /* 0x040fe4000f8e18ff */
[----:B------:R-:W-:Y:S02]  /*4230*/  SHF.L.U32 R3, R29, 0x1f, RZ ;  /* 0x0000001f1d037819 */ /* 0x000fe400000006ff */
[----:B------:R-:W-:Y:S02]  /*4240*/  LEA R24, R30, UR7, 0x4 ;  /* 0x000000071e187c11 */ /* 0x000fe4000f8e20ff */
[----:B--2---:R-:W2:Y:S02]  /*4250*/  SYNCS.PHASECHK.TRANS64.TRYWAIT P0, [R0+URZ+0xa0], R3 ;  /* 0x0000a003000075a7 */ /* 0x004ea400080011ff */
[----:B--2---:R-:W-:Y:S05]  /*4260*/  @!P0 BRA `(.L_x_85) ;  /* 0x0000007800748947 */ /* 0x004fea0003800000 */
.L_x_176:
[----:B------:R-:W-:Y:S01]  /*4270*/  ISETP.GE.AND P0, PT, R72, 0x1, PT ;  /* 0x000000014800780c */ /* 0x000fe20003f06270 */
[----:B------:R-:W4:Y:S01]  /*4280*/  LDS.128 R24, [R24+0x110] ;  /* 0x0001100018187984 */ /* 0x000f220000000c00 */
[----:B--2---:R-:W-:Y:S01]  /*4290*/  VIADD R0, R0, 0xb0 ;  /* 0x000000b000007836 */ /* 0x004fe20000000000 */
[----:B------:R-:W-:Y:S01]  /*42a0*/  @!PT LDS RZ, [RZ] ;  /* 0x00000000fffff984 */ /* 0x000fe20000000800 */
[----:B------:R-:W-:Y:S01]  /*42b0*/  @!PT LDS RZ, [RZ] ;  /* 0x00000000fffff984 */ /* 0x000fe20000000800 */
[----:B------:R-:W-:Y:S01]  /*42c0*/  @!PT LDS RZ, [RZ] ;  /* 0x00000000fffff984 */ /* 0x000fe20000000800 */
[----:B------:R-:W-:Y:S01]  /*42d0*/  @!PT LDS RZ, [RZ] ;  /* 0x00000000fffff984 */ /* 0x000fe20000000800 */
[----:B------:R2:W-:Y:S06]  /*42e0*/  MEMBAR.ALL.CTA ;  /* 0x0000000000007992 */ /* 0x0005ec0000008000 */
[----:B--2---:R-:W2:Y:S01]  /*42f0*/  FENCE.VIEW.ASYNC.S ;  /* 0x00000000000073c6 */ /* 0x004ea20000000000 */
[----:B------:R-:W-:Y:S04]  /*4300*/  PRMT R0, RZ, 0x654, R0 ;  /* 0x00000654ff007816 */ /* 0x000fe80000000000 */
[----:B--2---:R2:W-:Y:S01]  /*4310*/  SYNCS.ARRIVE.TRANS64.RED.A1T0 RZ, [R0+URZ], RZ ;  /* 0x000000ff00ff79a7 */ /* 0x0045e200081004ff */
[----:B----4-:R-:W-:Y:S11]  /*4320*/  LOP3.LUT P3, RZ, R26, 0x1, RZ, 0xc0, !PT ;  /* 0x000000011aff7812 */ /* 0x010ff6000786c0ff */
[----:B------:R-:W-:Y:S02]  /*4330*/  @!UPT UIADD3 URZ, UPT, UPT, URZ, URZ, URZ ;  /* 0x000000fffffff290 */ /* 0x000fe4000fffe0ff */
[----:B------:R-:W-:Y:S02]  /*4340*/  @P3 MOV R13, R24 ;  /* 0x00000018000d3202 */ /* 0x000fe40000000f00 */
[----:B------:R-:W-:Y:S01]  /*4350*/  @P3 LOP3.LUT R8, R25, 0xffff, RZ, 0xc0, !PT ;  /* 0x0000ffff19083812 */ /* 0x000fe200078ec0ff */
[----:B--2---:R-:W-:Y:S06]  /*4360*/  @!P0 BRA `(.L_x_86) ;  /* 0x0000000000a48947 */ /* 0x004fec0003800000 */
[----:B-1----:R-:W-:Y:S01]  /*4370*/  IMAD.HI.U32 R35, R22, R7, RZ ;  /* 0x0000000716237227 */ /* 0x002fe200078e00ff */
[----:B------:R-:W-:Y:S02]  /*4380*/  ISETP.NE.AND P0, PT, R6, 0x1, PT ;  /* 0x000000010600780c */ /* 0x000fe40003f05270 */
[----:B------:R-:W-:Y:S01]  /*4390*/  ISETP.NE.AND P2, PT, R72, 0x1, PT ;  /* 0x000000014800780c */ /* 0x000fe20003f45270 */
[----:B---3--:R-:W-:Y:S01]  /*43a0*/  IMAD.HI.U32 R34, R19, R16, RZ ;  /* 0x0000001013227227 */ /* 0x008fe200078e00ff */
[----:B------:R-:W-:Y:S02]  /*43b0*/  SHF.R.U32.HI R35, RZ, R18, R35 ;  /* 0x00000012ff237219 */ /* 0x000fe40000011623 */
[----:B------:R-:W-:Y:S01]  /*43c0*/  ISETP.NE.AND P4, PT, R2, 0x1, PT ;  /* 0x000000010200780c */ /* 0x000fe20003f85270 */
[----:B------:R-:W-:Y:S01]  /*43d0*/  IMAD.HI.U32 R36, R13, R16, RZ ;  /* 0x000000100d247227 */ /* 0x000fe200078e00ff */
[----:B------:R-:W-:Y:S02]  /*43e0*/  SHF.R.U32.HI R34, RZ, R17, R34 ;  /* 0x00000011ff227219 */ /* 0x000fe40000011622 */
[----:B------:R-:W-:Y:S01]  /*43f0*/  SEL R3, R22, R35, !P0 ;  /* 0x0000002316037207 */ /* 0x000fe20004000000 */
[C---:B------:R-:W-:Y:S01]  /*4400*/  IMAD.HI.U32 R35, R8.reuse, R7, RZ ;  /* 0x0000000708237227 */ /* 0x040fe200078e00ff */
[----:B------:R-:W-:Y:S02]  /*4410*/  SEL R11, R19, R34, !P4 ;  /* 0x00000022130b7207 */ /* 0x000fe40006000000 */
[----:B------:R-:W-:Y:S01]  /*4420*/  SHF.R.U32.HI R36, RZ, R17, R36 ;  /* 0x00000011ff247219 */ /* 0x000fe20000011624 */
[----:B------:R-:W-:Y:S01]  /*4430*/  IMAD.HI.U32 R38, R3, R4, RZ ;  /* 0x0000000403267227 */ /* 0x000fe200078e00ff */
[----:B------:R-:W-:Y:S03]  /*4440*/  SHF.R.U32.HI R35, RZ, R18, R35 ;  /* 0x00000012ff237219 */ /* 0x000fe60000011623 */
[----:B------:R-:W-:Y:S01]  /*4450*/  IMAD.HI.U32 R34, R11, R4, RZ ;  /* 0x000000040b227227 */ /* 0x000fe200078e00ff */
[----:B------:R-:W-:Y:S02]  /*4460*/  @P2 SHF.R.U32.HI R3, RZ, R5, R38 ;  /* 0x00000005ff032219 */ /* 0x000fe40000011626 */
[----:B------:R-:W-:Y:S02]  /*4470*/  SEL R9, R8, R35, !P0 ;  /* 0x0000002308097207 */ /* 0x000fe40004000000 */
[----:B------:R-:W-:Y:S01]  /*4480*/  @P2 SHF.R.U32.HI R11, RZ, R5, R34 ;  /* 0x00000005ff0b2219 */ /* 0x000fe20000011622 */
[C---:B------:R-:W-:Y:S01]  /*4490*/  IMAD R10, R72.reuse, R3, RZ ;  /* 0x00000003480a7224 */ /* 0x040fe200078e02ff */
[----:B------:R-:W-:Y:S01]  /*44a0*/  SEL R3, R13, R36, !P4 ;  /* 0x000000240d037207 */ /* 0x000fe20006000000 */
[C---:B------:R-:W-:Y:S03]  /*44b0*/  IMAD.HI.U32 R14, R9.reuse, R4, RZ ;  /* 0x00000004090e7227 */ /* 0x040fe600078e00ff */
[----:B------:R-:W-:Y:S01]  /*44c0*/  ISETP.GE.AND P0, PT, R9, R10, PT ;  /* 0x0000000a0900720c */ /* 0x000fe20003f06270 */
[C---:B------:R-:W-:Y:S01]  /*44d0*/  IMAD R12, R72.reuse, R11, RZ ;  /* 0x0000000b480c7224 */ /* 0x040fe200078e02ff */
[-C--:B------:R-:W-:Y:S04]  /*44e0*/  SHF.R.U32.HI R14, RZ, R5.reuse, R14 ;  /* 0x00000005ff0e7219 */ /* 0x080fe8000001160e */
[----:B------:R-:W-:Y:S02]  /*44f0*/  ISETP.GE.OR P0, PT, R3, R12, P0 ;  /* 0x0000000c0300720c */ /* 0x000fe40000706670 */
[----:B------:R-:W-:Y:S05]  /*4500*/  SEL R15, R9, R14, !P2 ;  /* 0x0000000e090f7207 */ /* 0x000fea0005000000 */
[----:B------:R-:W-:Y:S04]  /*4510*/  IMAD.MOV R14, RZ, RZ, -R15 ;  /* 0x000000ffff0e7224 */ /* 0x000fe800078e0a0f */
[----:B------:R-:W-:Y:S02]  /*4520*/  IMAD R14, R72, R14, R9 ;  /* 0x0000000e480e7224 */ /* 0x000fe400078e0209 */
[C---:B------:R-:W-:Y:S05]  /*4530*/  @!P0 IMAD.HI.U32 R10, R3.reuse, R4, RZ ;  /* 0x00000004030a8227 */ /* 0x040fea00078e00ff */
[----:B------:R-:W-:Y:S04]  /*4540*/  @!P0 SHF.R.U32.HI R10, RZ, R5, R10 ;  /* 0x00000005ff0a8219 */ /* 0x000fe8000001160a */
[----:B------:R-:W-:Y:S01]  /*4550*/  @!P0 SEL R0, R3, R10, !P2 ;  /* 0x0000000a03008207 */ /* 0x000fe20005000000 */
[----:B------:R-:W-:Y:S03]  /*4560*/  IMAD.MOV R10, RZ, RZ, -R3 ;  /* 0x000000ffff0a7224 */ /* 0x000fe600078e0a03 */
[----:B------:R-:W-:Y:S01]  /*4570*/  @!P0 IADD3 R15, PT, PT, R15, -R0, RZ ;  /* 0x800000000f0f8210 */ /* 0x000fe20007ffe0ff */
[----:B------:R-:W-:Y:S01]  /*4580*/  @!P0 IMAD R0, R11, R14, R0 ;  /* 0x0000000e0b008224 */ /* 0x000fe200078e0200 */
[----:B------:R-:W-:Y:S01]  /*4590*/  IADD3 R11, PT, PT, -R9, RZ, RZ ;  /* 0x000000ff090b7210 */ /* 0x000fe20007ffe1ff */
[----:B------:R-:W-:Y:S02]  /*45a0*/  IMAD R13, R2, R10, R13 ;  /* 0x0000000a020d7224 */ /* 0x000fe400078e020d */
[----:B------:R-:W-:Y:S02]  /*45b0*/  @!P0 IMAD R9, R15, R72, R3 ;  /* 0x000000480f098224 */ /* 0x000fe400078e0203 */
[----:B------:R-:W-:Y:S02]  /*45c0*/  @!P0 IMAD.MOV.U32 R3, RZ, RZ, R0 ;  /* 0x000000ffff038224 */ /* 0x000fe400078e0000 */
[----:B------:R-:W-:Y:S02]  /*45d0*/  IMAD R8, R6, R11, R8 ;  /* 0x0000000b06087224 */ /* 0x000fe400078e0208 */
[----:B------:R-:W-:Y:S02]  /*45e0*/  IMAD R13, R3, R2, R13 ;  /* 0x00000002030d7224 */ /* 0x000fe400078e020d */
[----:B------:R-:W-:Y:S02]  /*45f0*/  IMAD R8, R9, R6, R8 ;  /* 0x0000000609087224 */ /* 0x000fe400078e0208 */
.L_x_86:
[----:B------:R-:W-:Y:S05]  /*4600*/  BRA.U UP1, `(.L_x_87) ;  /* 0x0000000101107547 */ /* 0x000fea000b800000 */
[----:B------:R-:W-:Y:S04]  /*4610*/  MOV R0, UR6 ;  /* 0x0000000600007c02 */ /* 0x000fe80008000f00 */
[----:B------:R-:W-:Y:S04]  /*4620*/  SHF.L.U32 R3, R0, 0x1f, RZ ;  /* 0x0000001f00037819 */ /* 0x000fe800000006ff */
[----:B------:R-:W2:Y:S02]  /*4630*/  SYNCS.PHASECHK.TRANS64.TRYWAIT P0, [UR7+0x98], R3 ;  /* 0x00009803ff0075a7 */ /* 0x000ea40008001107 */
[----:B--2---:R-:W-:Y:S05]  /*4640*/  @!P0 BRA `(.L_x_88) ;  /* 0x0000007400908947 */ /* 0x004fea0003800000 */
.L_x_87:
[----:B------:R-:W-:Y:S02]  /*4650*/  R2UR UR35, R21 ;  /* 0x00000000152372ca */ /* 0x000fe400000e0000 */
[----:B------:R-:W-:Y:S02]  /*4660*/  R2UR UR34, R20 ;  /* 0x00000000142272ca */ /* 0x000fe400000e0000 */
[----:B------:R-:W-:Y:S02]  /*4670*/  ISETP.NE.U32.AND P2, PT, RZ, UR4, PT ;  /* 0x00000004ff007c0c */ /* 0x000fe4000bf45070 */
[----:B------:R-:W-:Y:S02]  /*4680*/  SHF.L.U32 R12, R31, 0x1f, RZ ;  /* 0x0000001f1f0c7819 */ /* 0x000fe400000006ff */
[----:B------:R-:W-:Y:S05]  /*4690*/  ISETP.NE.AND.EX P2, PT, RZ, UR5, PT, P2 ;  /* 0x00000005ff007c0c */ /* 0x000fea000bf45320 */
[----:B------:R-:W-:Y:S02]  /*46a0*/  USHF.L.U32 UR35, UR35, 0x7, URZ ;  /* 0x0000000723237899 */ /* 0x000fe400080006ff */
[----:B------:R-:W-:Y:S01]  /*46b0*/  USHF.L.U32 UR34, UR34, 0x8, URZ ;  /* 0x0000000822227899 */ /* 0x000fe200080006ff */
[----:B------:R-:W-:Y:S11]  /*46c0*/  BRA.U !UP3, `(.L_x_89) ;  /* 0x000000010b347547 */ /* 0x000ff6000b800000 */
[----:B------:R-:W-:Y:S01]  /*46d0*/  UPLOP3.LUT UP0, UPT, UPT, UPT, UP2, 0x80, 0x8 ;  /* 0x000000000008789c */ /* 0x000fe20003f0f020 */
[----:B--2---:R-:W-:Y:S02]  /*46e0*/  HFMA2 R0, -RZ, RZ, 0, 5.9604644775390625e-08 ;  /* 0x00000001ff007431 */ /* 0x004fe400000001ff */
[----:B------:R-:W-:Y:S03]  /*46f0*/  IMAD.MOV.U32 R155, RZ, RZ, 0x1 ;  /* 0x00000001ff9b7424 */ /* 0x000fe600078e00ff */
[----:B------:R-:W-:Y:S05]  /*4700*/  PLOP3.LUT P0, PT, PT, PT, UP0, 0x80, 0x8 ;  /* 0x000000000008781c */ /* 0x000fea0003f0f008 */
[----:B------:R-:W2:Y:S01]  /*4710*/  @UP0 LDCU.64 UR10, c[0x0][0x888] ;  /* 0x00011100ff0a07ac */ /* 0x000ea20008000a00 */
[----:B------:R-:W-:Y:S07]  /*4720*/  @UP0 UIMAD UR8, UR36, UR4, URZ ;  /* 0x00000004240802a4 */ /* 0x000fee000f8e02ff */
[----:B------:R-:W-:Y:S01]  /*4730*/  @!P0 PRMT R155, R0, 0x7610, R155 ;  /* 0x00007610009b8816 */ /* 0x000fe2000000009b */
[----:B--2---:R-:W-:Y:S03]  /*4740*/  @UP0 UIMAD.WIDE UR10, UR8, 0x4, UR10 ;  /* 0x00000004080a08a5 */ /* 0x004fe6000f8e020a */
[----:B------:R-:W2:Y:S03]  /*4750*/  @!UP0 LDCU UR8, c[0x0][0x880] ;  /* 0x00011000ff0887ac */ /* 0x000ea60008000800 */
[----:B------:R-:W-:Y:S01]  /*4760*/  IMAD.U32 R10, RZ, RZ, UR10 ;  /* 0x0000000aff0a7e24 */ /* 0x000fe2000f8e00ff */
[----:B------:R-:W-:Y:S05]  /*4770*/  MOV R11, UR11 ;  /* 0x0000000b000b7c02 */ /* 0x000fea0008000f00 */
[----:B-----5:R4:W5:Y:S02]  /*4780*/  @P0 LDG.E R81, desc[UR46][R10.64] ;  /* 0x0000002e0a510981 */ /* 0x020964000c1e1900 */
[----:B--2-4-:R-:W-:Y:S07]  /*4790*/  @!P0 IMAD.U32 R81, RZ, RZ, UR8 ;  /* 0x00000008ff518e24 */ /* 0x014fee000f8e00ff */
.L_x_89:
[----:B-----5:R-:W-:Y:S01]  /*47a0*/  @!P2 FSETP.EQ.AND P0, PT, R81, RZ, PT ;  /* 0x000000ff5100a20b */ /* 0x020fe20003f02000 */
[----:B------:R-:W-:Y:S01]  /*47b0*/  @!UPT UIADD3 URZ, UPT, UPT, URZ, URZ, URZ ;  /* 0x000000fffffff290 */ /* 0x000fe2000fffe0ff */
[----:B------:R-:W-:Y:S11]  /*47c0*/  @!P2 BRA `(.L_x_90) ;  /* 0x000000000014a947 */ /* 0x000ff60003800000 */
[----:B------:R-:W-:Y:S02]  /*47d0*/  LOP3.LUT P2, RZ, R155, 0xff, RZ, 0xc0, !PT ;  /* 0x000000ff9bff7812 */ /* 0x000fe4000784c0ff */
[----:B------:R-:W-:Y:S04]  /*47e0*/  PLOP3.LUT P0, PT, PT, PT, UP0, 0x80, 0x8 ;  /* 0x000000000008781c */ /* 0x000fe80003f0f008 */
[----:B------:R-:W-:Y:S07]  /*47f0*/  PLOP3.LUT P0, PT, P0, PT, PT, 0x8, 0x80 ;  /* 0x000000000080781c */ /* 0x000fee000070e170 */
[----:B------:R-:W-:Y:S11]  /*4800*/  @P2 FSETP.EQ.AND P0, PT, R81, RZ, PT ;  /* 0x000000ff5100220b */ /* 0x000ff60003f02000 */
[----:B------:R-:W-:Y:S02]  /*4810*/  @!UPT UIADD3 URZ, UPT, UPT, URZ, URZ, URZ ;  /* 0x000000fffffff290 */ /* 0x000fe4000fffe0ff */
.L_x_90:
[----:B------:R-:W4:Y:S01]  /*4820*/  SYNCS.PHASECHK.TRANS64.TRYWAIT P2, [UR7+0x70], R12 ;  /* 0x0000700cff0075a7 */ /* 0x000f220008041107 */
[----:B------:R-:W-:Y:S04]  /*4830*/  ELECT P4, URZ, PT ;  /* 0x0000000000ff782f */ /* 0x000fe80003880000 */
[----:B------:R-:W-:Y:S11]  /*4840*/  PLOP3.LUT P4, PT, P0, P4, PT, 0xf2, 0x2f ;  /* 0x00000000002f781c */ /* 0x000ff60000789e72 */
[----:B------:R-:W-:Y:S02]  /*4850*/  @!UPT UIADD3 URZ, UPT, UPT, URZ, URZ, URZ ;  /* 0x000000fffffff290 */ /* 0x000fe4000fffe0ff */
[----:B-1----:R-:W-:Y:S05]  /*4860*/  @!P4 IADD3 R9, P0, PT, R32, 0x580, RZ ;  /* 0x000005802009c810 */ /* 0x002fea0007f1e0ff */
[----:B--2---:R-:W-:Y:S01]  /*4870*/  @!P4 IMAD.X R0, RZ, RZ, R33, P0 ;  /* 0x000000ffff00c224 */ /* 0x004fe200000e0621 */
[----:B----4-:R-:W-:Y:S07]  /*4880*/  @!P2 BRA `(.L_x_91) ;  /* 0x000000740018a947 */ /* 0x010fee0003800000 */
.L_x_179:
[----:B------:R-:W-:Y:S01]  /*4890*/  @!P4 R2UR UR8, R0 ;  /* 0x000000000008c2ca */ /* 0x000fe200000e0000 */
[----:B------:R-:W-:Y:S01]  /*48a0*/  VOTEU.ALL UP1, P4 ;  /* 0x0000000000ff7886 */ /* 0x000fe20002020000 */
[----:B------:R-:W-:Y:S01]  /*48b0*/  @!P4 R2UR UR9, R9 ;  /* 0x000000000909c2ca */ /* 0x000fe200000e0000 */
[----:B------:R-:W-:Y:S01]  /*48c0*/  @!P4 IMAD.MOV.U32 R0, RZ, RZ, 0x4000 ;  /* 0x00004000ff00c424 */ /* 0x000fe200078e00ff */
[----:B------:R-:W-:Y:S01]  /*48d0*/  UMOV UR10, 0x0 ;  /* 0x00000000000a7882 */ /* 0x000fe20000000000 */
[----:B------:R-:W-:Y:S01]  /*48e0*/  UMOV UR11, 0x10000000 ;  /* 0x10000000000b7882 */ /* 0x000fe20000000000 */
[----:B------:R-:W-:Y:S01]  /*48f0*/  @!UP1 UIADD3 UR32, UPT, UPT, UR7, 0x400, URZ ;  /* 0x0000040007209890 */ /* 0x000fe2000fffe0ff */
[----:B------:R-:W-:Y:S01]  /*4900*/  @!P4 IADD3 R9, P0, PT, R32, 0x580, RZ ;  /* 0x000005802009c810 */ /* 0x000fe20007f1e0ff */
[----:B------:R-:W-:Y:S05]  /*4910*/  VOTEU.ALL UP1, P4 ;  /* 0x0000000000ff7886 */ /* 0x000fea0002020000 */
[----:B------:R-:W-:Y:S01]  /*4920*/  IMAD.U32 R11, RZ, RZ, UR8 ;  /* 0x00000008ff0b7e24 */ /* 0x000fe2000f8e00ff */
[----:B------:R-:W-:Y:S01]  /*4930*/  UPRMT UR8, UR37, 0x654, UR33 ;  /* 0x0000065425087896 */ /* 0x000fe20008000021 */
[----:B------:R-:W-:Y:S03]  /*4940*/  IMAD.U32 R10, RZ, RZ, UR9 ;  /* 0x00000009ff0a7e24 */ /* 0x000fe6000f8e00ff */
[----:B------:R-:W-:Y:S02]  /*4950*/  @!P4 R2UR UR15, R11 ;  /* 0x000000000b0fc2ca */ /* 0x000fe400000e0000 */
[----:B------:R-:W-:Y:S11]  /*4960*/  @!P4 R2UR UR14, R10 ;  /* 0x000000000a0ec2ca */ /* 0x000ff600000e0000 */
[----:B------:R-:W-:Y:S02]  /*4970*/  @!UPT UIADD3 URZ, UPT, UPT, URZ, URZ, URZ ;  /* 0x000000fffffff290 */ /* 0x000fe4000fffe0ff */
[----:B------:R2:W-:Y:S01]  /*4980*/  @!UP1 UTMALDG.3D [UR32], [UR14], desc[UR10] ;  /* 0x00000a200e0095b4 */ /* 0x0005e20008011000 */
[----:B------:R4:W-:Y:S01]  /*4990*/  @!P4 SYNCS.ARRIVE.TRANS64.RED.A0TR RZ, [UR7+0x50], R0 ;  /* 0x00005000ffffc9a7 */ /* 0x0009e20008300407 */
[----:B------:R-:W-:Y:S01]  /*49a0*/  SYNCS.ARRIVE.TRANS64.RED.A1T0 RZ, [UR8], RZ ;  /* 0x000000ffffff79a7 */ /* 0x000fe20008100408 */
[----:B----4-:R-:W-:Y:S01]  /*49b0*/  @!P4 IMAD.X R0, RZ, RZ, R33, P0 ;  /* 0x000000ffff00c224 */ /* 0x010fe200000e0621 */
[----:B------:R-:W4:Y:S02]  /*49c0*/  SYNCS.PHASECHK.TRANS64.TRYWAIT P2, [UR7+0x78], R12 ;  /* 0x0000780cff0075a7 */ /* 0x000f240008041107 */
[----:B--2-4-:R-:W-:Y:S05]  /*49d0*/  @!P2 BRA `(.L_x_92) ;  /* 0x0000007000dca947 */ /* 0x014fea0003800000 */
.L_x_181:
        /* <DEDUP_REMOVED lines=8> */
[----:B------:R-:W-:Y:S01]  /*4a60*/  @!UP1 UIADD3 UR24, UPT, UPT, UR7, 0x4400, URZ ;  /* 0x0000440007189890 */ /* 0x000fe2000fffe0ff */
[----:B------:R-:W-:Y:S01]  /*4a70*/  VOTEU.ALL UP1, P4 ;  /* 0x0000000000ff7886 */ /* 0x000fe20002020000 */
[----:B------:R-:W-:Y:S01]  /*4a80*/  UMOV UR27, UR35 ;  /* 0x00000023001b7c82 */ /* 0x000fe20008000000 */
[----:B------:R-:W-:Y:S02]  /*4a90*/  UMOV UR28, UR36 ;  /* 0x00000024001c7c82 */ /* 0x000fe40008000000 */
[----:B------:R-:W-:Y:S01]  /*4aa0*/  IMAD.U32 R11, RZ, RZ, UR8 ;  /* 0x00000008ff0b7e24 */ /* 0x000fe2000f8e00ff */
[----:B------:R-:W-:Y:S01]  /*4ab0*/  UPRMT UR8, UR37, 0x654, UR25 ;  /* 0x0000065425087896 */ /* 0x000fe20008000019 */
[----:B------:R-:W-:Y:S02]  /*4ac0*/  IMAD.U32 R10, RZ, RZ, UR9 ;  /* 0x00000009ff0a7e24 */ /* 0x000fe4000f8e00ff */
[----:B------:R-:W-:Y:S01]  /*4ad0*/  @!P4 IMAD.X R20, RZ, RZ, R33, P0 ;  /* 0x000000ffff14c224 */ /* 0x000fe200000e0621 */
[----:B------:R-:W-:Y:S02]  /*4ae0*/  @!P4 R2UR UR15, R11 ;  /* 0x000000000b0fc2ca */ /* 0x000fe400000e0000 */
[----:B------:R-:W-:Y:S11]  /*4af0*/  @!P4 R2UR UR14, R10 ;  /* 0x000000000a0ec2ca */ /* 0x000ff600000e0000 */
[----:B------:R-:W-:Y:S02]  /*4b00*/  @!UPT UIADD3 URZ, UPT, UPT, URZ, URZ, URZ ;  /* 0x000000fffffff290 */ /* 0x000fe4000fffe0ff */
[----:B------:R2:W-:Y:S01]  /*4b10*/  @!UP1 UTMALDG.3D [UR24], [UR14], desc[UR10] ;  /* 0x00000a180e0095b4 */ /* 0x0005e20008011000 */
[----:B------:R2:W-:Y:S01]  /*4b20*/  @!P4 SYNCS.ARRIVE.TRANS64.RED.A0TR RZ, [UR7+0x58], R0 ;  /* 0x00005800ffffc9a7 */ /* 0x0005e20008300407 */
[----:B------:R-:W-:Y:S01]  /*4b30*/  SYNCS.ARRIVE.TRANS64.RED.A1T0 RZ, [UR8], RZ ;  /* 0x000000ffffff79a7 */ /* 0x000fe20008100408 */
[----:B------:R-:W4:Y:S02]  /*4b40*/  SYNCS.PHASECHK.TRANS64.TRYWAIT P2, [UR7+0x80], R12 ;  /* 0x0000800cff0075a7 */ /* 0x000f240008041107 */
[----:B--2-4-:R-:W-:Y:S05]  /*4b50*/  @!P2 BRA `(.L_x_93) ;  /* 0x000000700094a947 */ /* 0x014fea0003800000 */
.L_x_183:
[----:B------:R-:W2:Y:S01]  /*4b60*/  LDC.64 R14, c[0x0][0xb10] ;  /* 0x0002c400ff0e7b82 */ /* 0x000ea20000000a00 */
[----:B------:R-:W-:Y:S01]  /*4b70*/  @!P4 R2UR UR8, R20 ;  /* 0x000000001408c2ca */ /* 0x000fe200000e0000 */
[----:B------:R-:W-:Y:S01]  /*4b80*/  VOTEU.ALL UP1, P4 ;  /* 0x0000000000ff7886 */ /* 0x000fe20002020000 */
[----:B------:R-:W-:Y:S01]  /*4b90*/  @!P4 R2UR UR9, R21 ;  /* 0x000000001509c2ca */ /* 0x000fe200000e0000 */
[----:B------:R-:W-:Y:S01]  /*4ba0*/  UMOV UR10, 0x0 ;  /* 0x00000000000a7882 */ /* 0x000fe20000000000 */
[----:B------:R-:W-:Y:S03]  /*4bb0*/  UMOV UR11, 0x10000000 ;  /* 0x10000000000b7882 */ /* 0x000fe60000000000 */
[----:B------:R-:W4:Y:S01]  /*4bc0*/  LDC.64 R10, c[0x0][0xb18] ;  /* 0x0002c600ff0a7b82 */ /* 0x000f220000000a00 */
[----:B------:R-:W-:Y:S01]  /*4bd0*/  @!UP1 UIADD3 UR18, UPT, UPT, UR34, 0x80, URZ ;  /* 0x0000008022129890 */ /* 0x000fe2000fffe0ff */
[----:B------:R-:W-:Y:S01]  /*4be0*/  @P3 SHF.R.U32.HI R28, RZ, 0x10, R25 ;  /* 0x00000010ff1c3819 */ /* 0x000fe20000011619 */
[----:B------:R-:W-:Y:S01]  /*4bf0*/  @!UP1 UIADD3 UR16, UPT, UPT, UR7, 0x8400, URZ ;  /* 0x0000840007109890 */ /* 0x000fe2000fffe0ff */
[----:B------:R-:W-:Y:S01]  /*4c00*/  VIADD R30, R30, 0x1 ;  /* 0x000000011e1e7836 */ /* 0x000fe20000000000 */
[----:B------:R-:W-:Y:S03]  /*4c10*/  VOTEU.ALL UP1, P4 ;  /* 0x0000000000ff7886 */ /* 0x000fe60002020000 */
[----:B------:R-:W5:Y:S01]  /*4c20*/  @!P1 LDC R0, c[0x0][0xb20] ;  /* 0x0002c800ff009b82 */ /* 0x000f620000000800 */
[----:B------:R-:W-:Y:S01]  /*4c30*/  UMOV UR19, UR35 ;  /* 0x0000002300137c82 */ /* 0x000fe20008000000 */
[----:B------:R-:W-:Y:S01]  /*4c40*/  IMAD.U32 R21, RZ, RZ, UR8 ;  /* 0x00000008ff157e24 */ /* 0x000fe2000f8e00ff */
[----:B------:R-:W-:Y:S05]  /*4c50*/  UMOV UR20, UR36 ;  /* 0x0000002400147c82 */ /* 0x000fea0008000000 */
[----:B-1----:R-:W1:Y:S01]  /*4c60*/  @!P1 LDC R3, c[0x0][0xb0c] ;  /* 0x0002c300ff039b82 */ /* 0x002e620000000800 */
[----:B------:R-:W-:Y:S01]  /*4c70*/  IMAD.U32 R20, RZ, RZ, UR9 ;  /* 0x00000009ff147e24 */ /* 0x000fe2000f8e00ff */
[----:B------:R-:W-:Y:S01]  /*4c80*/  UPRMT UR8, UR37, 0x654, UR17 ;  /* 0x0000065425087896 */ /* 0x000fe20008000011 */
[----:B------:R-:W-:Y:S03]  /*4c90*/  @!P4 R2UR UR15, R21 ;  /* 0x00000000150fc2ca */ /* 0x000fe600000e0000 */
[----:B------:R-:W-:Y:S01]  /*4ca0*/  @!P4 R2UR UR14, R20 ;  /* 0x00000000140ec2ca */ /* 0x000fe200000e0000 */
[----:B------:R-:W-:Y:S11]  /*4cb0*/  @!P4 IMAD.MOV.U32 R20, RZ, RZ, 0x4000 ;  /* 0x00004000ff14c424 */ /* 0x000ff600078e00ff */
[----:B------:R-:W-:Y:S01]  /*4cc0*/  @!UPT UIADD3 URZ, UPT, UPT, URZ, URZ, URZ ;  /* 0x000000fffffff290 */ /* 0x000fe2000fffe0ff */
[----:B------:R1:W-:Y:S01]  /*4cd0*/  @!UP1 UTMALDG.3D [UR16], [UR14], desc[UR10] ;  /* 0x00000a100e0095b4 */ /* 0x0003e20008011000 */
[----:B------:R1:W-:Y:S02]  /*4ce0*/  @!P4 SYNCS.ARRIVE.TRANS64.RED.A0TR RZ, [UR7+0x60], R20 ;  /* 0x00006014ffffc9a7 */ /* 0x0003e40008300407 */
[----:B-1----:R-:W-:Y:S01]  /*4cf0*/  @!P1 ISETP.NE.AND P2, PT, R3, 0x1, PT ;  /* 0x000000010300980c */ /* 0x002fe20003f45270 */
[C---:B--2---:R-:W-:Y:S01]  /*4d00*/  @!P1 IMAD.HI.U32 R14, R13.reuse, R14, RZ ;  /* 0x0000000e0d0e9227 */ /* 0x044fe200078e00ff */
[----:B----4-:R-:W-:Y:S03]  /*4d10*/  @!P1 ISETP.NE.AND P0, PT, R10, 0x1, PT ;  /* 0x000000010a00980c */ /* 0x010fe60003f05270 */
[C---:B------:R-:W-:Y:S01]  /*4d20*/  @!P1 IMAD.HI.U32 R11, R8.reuse, R11, RZ ;  /* 0x0000000b080b9227 */ /* 0x040fe200078e00ff */
[----:B------:R-:W-:Y:S04]  /*4d30*/  @!P1 SHF.R.U32.HI R14, RZ, R15, R14 ;  /* 0x0000000fff0e9219 */ /* 0x000fe8000001160e */
[----:B-----5:R-:W-:Y:S01]  /*4d40*/  @!P1 SHF.R.U32.HI R9, RZ, R0, R11 ;  /* 0x00000000ff099219 */ /* 0x020fe2000001160b */
[----:B------:R-:W-:Y:S01]  /*4d50*/  SYNCS.ARRIVE.TRANS64.RED.A1T0 RZ, [UR8], RZ ;  /* 0x000000ffffff79a7 */ /* 0x000fe20008100408 */
[----:B------:R-:W-:Y:S02]  /*4d60*/  @!P1 SEL R14, R13, R14, !P2 ;  /* 0x0000000e0d0e9207 */ /* 0x000fe40005000000 */
[----:B------:R-:W-:Y:S01]  /*4d70*/  @!P1 SEL R9, R8, R9, !P0 ;  /* 0x0000000908099207 */ /* 0x000fe20004000000 */
[----:B------:R-:W1:Y:S04]  /*4d80*/  SYNCS.PHASECHK.TRANS64.TRYWAIT P5, [UR7+0x88], R12 ;  /* 0x0000880cff0075a7 */ /* 0x000e6800080a1107 */
[----:B------:R-:W-:Y:S02]  /*4d90*/  @!P1 IMAD.IADD R0, R9, 0x1, -R14 ;  /* 0x0000000109009824 */ /* 0x000fe400078e0a0e */
[----:B------:R-:W-:Y:S02]  /*4da0*/  @!P1 IMAD.IADD R9, R14, 0x1, -R9 ;  /* 0x000000010e099824 */ /* 0x000fe400078e0a09 */
[----:B------:R-:W-:Y:S02]  /*4db0*/  @!P1 IMAD R13, R0, R3, R13 ;  /* 0x00000003000d9224 */ /* 0x000fe400078e020d */
[----:B------:R-:W-:Y:S01]  /*4dc0*/  @!P1 IMAD R8, R9, R10, R8 ;  /* 0x0000000a09089224 */ /* 0x000fe200078e0208 */
[----:B-1----:R-:W-:Y:S06]  /*4dd0*/  @!P5 BRA `(.L_x_94) ;  /* 0x00000070000cd947 */ /* 0x002fec0003800000 */
.L_x_185:
[----:B-1----:R-:W-:Y:S01]  /*4de0*/  @!P4 IADD3 R3, P0, PT, R32, 0x580, RZ ;  /* 0x000005802003c810 */ /* 0x002fe20007f1e0ff */
[----:B------:R-:W-:Y:S01]  /*4df0*/  VOTEU.ALL UP1, P4 ;  /* 0x0000000000ff7886 */ /* 0x000fe20002020000 */
[----:B------:R-:W-:Y:S01]  /*4e00*/  UMOV UR18, 0x0 ;  /* 0x0000000000127882 */ /* 0x000fe20000000000 */
[----:B------:R-:W-:Y:S01]  /*4e10*/  UMOV UR19, 0x10000000 ;  /* 0x1000000000137882 */ /* 0x000fe20000000000 */
[----:B------:R-:W-:Y:S01]  /*4e20*/  @!P4 R2UR UR9, R3 ;  /* 0x000000000309c2ca */ /* 0x000fe200000e0000 */
[----:B------:R-:W-:Y:S01]  /*4e30*/  @!P4 IMAD.X R0, RZ, RZ, R33, P0 ;  /* 0x000000ffff00c224 */ /* 0x000fe200000e0621 */
[----:B------:R-:W-:Y:S01]  /*4e40*/  @!UP1 UIADD3 UR10, UPT, UPT, UR34, 0xc0, URZ ;  /* 0x000000c0220a9890 */ /* 0x000fe2000fffe0ff */
[----:B------:R-:W-:Y:S01]  /*4e50*/  ISETP.NE.AND P0, PT, R30, 0x2, PT ;  /* 0x000000021e00780c */ /* 0x000fe20003f05270 */
[----:B------:R-:W-:Y:S01]  /*4e60*/  UMOV UR11, UR35 ;  /* 0x00000023000b7c82 */ /* 0x000fe20008000000 */
[----:B------:R-:W-:Y:S01]  /*4e70*/  UMOV UR12, UR36 ;  /* 0x00000024000c7c82 */ /* 0x000fe20008000000 */
[----:B------:R-:W-:Y:S01]  /*4e80*/  @!P4 R2UR UR8, R0 ;  /* 0x000000000008c2ca */ /* 0x000fe200000e0000 */
[----:B------:R-:W-:Y:S01]  /*4e90*/  IMAD.IADD R20, R8, 0x1, R154 ;  /* 0x0000000108147824 */ /* 0x000fe200078e029a */
[----:B------:R-:W-:Y:S01]  /*4ea0*/  @P3 R2UR UR36, R28 ;  /* 0x000000001c2432ca */ /* 0x000fe200000e0000 */
[----:B------:R-:W-:Y:S01]  /*4eb0*/  IMAD.IADD R21, R13, 0x1, R156 ;  /* 0x000000010d157824 */ /* 0x000fe200078e029c */
[----:B------:R-:W-:Y:S02]  /*4ec0*/  SEL R0, RZ, 0x1, P0 ;  /* 0x00000001ff007807 */ /* 0x000fe40000000000 */
[----:B------:R-:W-:Y:S01]  /*4ed0*/  LOP3.LUT R31, R31, 0x1, RZ, 0x3c, !PT ;  /* 0x000000011f1f7812 */ /* 0x000fe200078e3cff */
[----:B------:R-:W-:Y:S01]  /*4ee0*/  IMAD.U32 R10, RZ, RZ, UR9 ;  /* 0x00000009ff0a7e24 */ /* 0x000fe2000f8e00ff */
[----:B------:R-:W-:Y:S01]  /*4ef0*/  @!UP1 UIADD3 UR9, UPT, UPT, UR7, 0x68, URZ ;  /* 0x0000006807099890 */ /* 0x000fe2000fffe0ff */
[----:B------:R-:W-:Y:S02]  /*4f00*/  LOP3.LUT R29, R29, R0, RZ, 0x3c, !PT ;  /* 0x000000001d1d7212 */ /* 0x000fe400078e3cff */
[----:B------:R-:W-:Y:S02]  /*4f10*/  SEL R30, R30, RZ, P0 ;  /* 0x000000ff1e1e7207 */ /* 0x000fe40000000000 */
[----:B------:R-:W-:Y:S01]  /*4f20*/  IMAD.U32 R11, RZ, RZ, UR8 ;  /* 0x00000008ff0b7e24 */ /* 0x000fe2000f8e00ff */
[----:B------:R-:W-:Y:S01]  /*4f30*/  @!P4 R2UR UR14, R10 ;  /* 0x000000000a0ec2ca */ /* 0x000fe200000e0000 */
[----:B------:R-:W-:Y:S01]  /*4f40*/  @!UP1 UIADD3 UR8, UPT, UPT, UR7, 0xc400, URZ ;  /* 0x0000c40007089890 */ /* 0x000fe2000fffe0ff */
[----:B------:R-:W-:Y:S02]  /*4f50*/  VOTEU.ALL UP1, P4 ;  /* 0x0000000000ff7886 */ /* 0x000fe40002020000 */
[----:B------:R-:W-:Y:S11]  /*4f60*/  @!P4 R2UR UR15, R11 ;  /* 0x000000000b0fc2ca */ /* 0x000ff600000e0000 */
[----:B------:R-:W-:Y:S02]  /*4f70*/  @!UPT UIADD3 URZ, UPT, UPT, URZ, URZ, URZ ;  /* 0x000000fffffff290 */ /* 0x000fe4000fffe0ff */
[----:B------:R2:W-:Y:S01]  /*4f80*/  @!UP1 UTMALDG.3D [UR8], [UR14], desc[UR18] ;  /* 0x000012080e0095b4 */ /* 0x0005e20008011000 */
[----:B------:R2:W-:Y:S01]  /*4f90*/  @!P4 SYNCS.ARRIVE.TRANS64.RED.A0TR RZ, [UR7+0x68], R23 ;  /* 0x00006817ffffc9a7 */ /* 0x0005e20008300407 */
[----:B------:R-:W-:Y:S01]  /*4fa0*/  UPLOP3.LUT UP1, UPT, UPT, UPT, UPT, 0x80, 0x8 ;  /* 0x000000000008789c */ /* 0x000fe20003f2f070 */
[----:B------:R-:W-:Y:S01]  /*4fb0*/  SYNCS.ARRIVE.TRANS64.RED.A1T0 RZ, [UR13], RZ ;  /* 0x000000ffffff79a7 */ /* 0x000fe2000810040d */
[----:B------:R-:W-:Y:S09]  /*4fc0*/  @P3 BRA `(.L_x_95) ;  /* 0xfffffff000943947 */ /* 0x000ff2000383ffff */
[----:B------:R-:W-:-:S04]  /*4fd0*/  SHF.L.U32 R3, R31, 0x1f, RZ ;  /* 0x0000001f1f037819 */ /* 0x000fc800000006ff */
[----:B------:R-:W1:Y:S02]  /*4fe0*/  SYNCS.PHASECHK.TRANS64.TRYWAIT P0, [UR7+0x70], R3 ;  /* 0x00007003ff0075a7 */ /* 0x000e640008001107 */
[----:B-1----:R-:W-:Y:S05]  /*4ff0*/  @!P0 BRA `(.L_x_96) ;  /* 0x0000006c009c8947 */ /* 0x002fea0003800000 */
.L_x_187:
[----:B------:R-:W4:Y:S02]  /*5000*/  SYNCS.PHASECHK.TRANS64.TRYWAIT P0, [UR7+0x78], R3 ;  /* 0x00007803ff0075a7 */ /* 0x000f240008001107 */
[----:B----4-:R-:W-:Y:S05]  /*5010*/  @!P0 BRA `(.L_x_97) ;  /* 0x0000006c00ac8947 */ /* 0x010fea0003800000 */
.L_x_189:
[----:B------:R-:W4:Y:S02]  /*5020*/  SYNCS.PHASECHK.TRANS64.TRYWAIT P0, [UR7+0x80], R3 ;  /* 0x00008003ff0075a7 */ /* 0x000f240008001107 */
[----:B----4-:R-:W-:Y:S05]  /*5030*/  @!P0 BRA `(.L_x_98) ;  /* 0x0000006c00bc8947 */ /* 0x010fea0003800000 */
.L_x_191:
[----:B-1----:R-:W-:-:S07]  /*5040*/  MOV R0, UR7 ;  /* 0x0000000700007c02 */ /* 0x002fce0008000f00 */
.L_x_99:
[----:B-1----:R-:W-:-:S04]  /*5050*/  SHF.L.U32 R3, R31, 0x1f, RZ ;  /* 0x0000001f1f037819 */ /* 0x002fc800000006ff */
[----:B------:R1:W4:Y:S03]  /*5060*/  SYNCS.PHASECHK.TRANS64.TRYWAIT P0, [R0+URZ+0x88], R3 ;  /* 0x00008803000075a7 */ /* 0x00032600080011ff */
[----:B----4-:R-:W-:Y:S05]  /*5070*/  @!P0 NANOSLEEP.SYNCS 0x989680 ;  /* 0x009896800000895d */ /* 0x010fea0003900000 */
[----:B------:R-:W4:Y:S02]  /*5080*/  @!P0 SYNCS.PHASECHK.TRANS64 P0, [R0+URZ+0x88], R3 ;  /* 0x00008803000085a7 */ /* 0x000f2400080010ff */
[----:B--2-4-:R-:W-:Y:S05]  /*5090*/  @P0 EXIT ;  /* 0x000000000000094d */ /* 0x014fea0003800000 */
[----:B------:R-:W-:Y:S05]  /*50a0*/  BRA `(.L_x_99) ;  /* 0xfffffffc00e87947 */ /* 0x000fea000383ffff */
.L_x_84:
[----:B------:R-:W-:-:S06]  /*50b0*/  UISETP.GE.AND UP1, UPT, UR10, 0x4, UPT ;  /* 0x000000040a00788c */ /* 0x000fcc000bf26270 */
[----:B------:R-:W-:-:S13]  /*50c0*/  PLOP3.LUT P0, PT, PT, PT, UP1, 0x80, 0x8 ;  /* 0x000000000008781c */ /* 0x000fda0003f0f018 */
[----:B------:R-:W-:Y:S05]  /*50d0*/  @!P0 EXIT ;  /* 0x000000000000894d */ /* 0x000fea0003800000 */
[----:B------:R-:W-:Y:S01]  /*50e0*/  BAR.SYNC.DEFER_BLOCKING 0x6, 0xa0 ;  /* 0x0182800000007b1d */ /* 0x000fe20000010000 */
[C---:B------:R-:W-:Y:S01]  /*50f0*/  IMAD.SHL.U32 R3, R170.reuse, 0x40, RZ ;  /* 0x00000040aa037824 */ /* 0x040fe200078e00ff */
[C---:B------:R-:W-:Y:S01]  /*5100*/  LOP3.LUT R161, R170.reuse, 0x1, RZ, 0xc0, !PT ;  /* 0x00000001aaa17812 */ /* 0x040fe200078ec0ff */
[C---:B------:R-:W-:Y:S02]  /*5110*/  IMAD.U32 R79, R170.reuse, 0x10000, RZ ;  /* 0x00010000aa4f7824 */ /* 0x040fe400078e00ff */
[----:B------:R-:W-:Y:S02]  /*5120*/  HFMA2 R167, -RZ, RZ, 0, 5.9604644775390625e-08 ;  /* 0x00000001ffa77431 */ /* 0x000fe400000001ff */
[C---:B------:R-:W-:Y:S01]  /*5130*/  IMAD.SHL.U32 R160, R170.reuse, 0x8, RZ ;  /* 0x00000008aaa07824 */ /* 0x040fe200078e00ff */
[----:B------:R-:W-:Y:S01]  /*5140*/  UMOV UR48, 0x400 ;  /* 0x0000040000307882 */ /* 0x000fe20000000000 */
[----:B------:R-:W1:Y:S01]  /*5150*/  LDC R159, c[0x0][0x370] ;  /* 0x0000dc00ff9f7b82 */ /* 0x000e620000000800 */
[----:B------:R-:W-:Y:S01]  /*5160*/  ULEA UR48, UR37, UR48, 0x18 ;  /* 0x0000003025307291 */ /* 0x000fe2000f8ec0ff */
[----:B------:R-:W-:Y:S01]  /*5170*/  ISETP.NE.U32.AND P0, PT, R161, 0x1, PT ;  /* 0x00000001a100780c */ /* 0x000fe20003f05070 */
[----:B------:R-:W-:Y:S01]  /*5180*/  IMAD.MOV.U32 R169, RZ, RZ, 0x2 ;  /* 0x00000002ffa97424 */ /* 0x000fe200078e00ff */
[----:B------:R-:W-:Y:S01]  /*5190*/  LOP3.LUT R5, R3, 0x1c0, RZ, 0xc0, !PT ;  /* 0x000001c003057812 */ /* 0x000fe200078ec0ff */
[----:B------:R-:W-:Y:S01]  /*51a0*/  UIADD3 UR4, UPT, UPT, UR48, 0x400, URZ ;  /* 0x0000040030047890 */ /* 0x000fe2000fffe0ff */
[----:B------:R-:W-:Y:S01]  /*51b0*/  LOP3.LUT R79, R79, 0x600000, RZ, 0xc0, !PT ;  /* 0x006000004f4f7812 */ /* 0x000fe200078ec0ff */
[----:B------:R-:W-:Y:S01]  /*51c0*/  IMAD.MOV.U32 R168, RZ, RZ, 0x4 ;  /* 0x00000004ffa87424 */ /* 0x000fe200078e00ff */
[----:B------:R-:W2:Y:S01]  /*51d0*/  LDC R74, c[0x0][0xb0c] ;  /* 0x0002c300ff4a7b82 */ /* 0x000ea20000000800 */
[----:B------:R-:W-:Y:S01]  /*51e0*/  R2P PR, R170, 0x6 ;  /* 0x00000006aa007804 */ /* 0x000fe20000000000 */
[----:B------:R-:W-:Y:S01]  /*51f0*/  IMAD.MOV.U32 R76, RZ, RZ, RZ ;  /* 0x000000ffff4c7224 */ /* 0x000fe200078e00ff */
[----:B------:R-:W-:Y:S01]  /*5200*/  LOP3.LUT R160, R5, 0x38, R160, 0xf8, !PT ;  /* 0x0000003805a07812 */ /* 0x000fe200078ef8a0 */
[----:B------:R-:W-:Y:S01]  /*5210*/  IMAD.MOV.U32 R166, RZ, RZ, RZ ;  /* 0x000000ffffa67224 */ /* 0x000fe200078e00ff */
[----:B------:R-:W-:Y:S01]  /*5220*/  P2R R2, PR, RZ, 0x1 ;  /* 0x00000001ff027803 */ /* 0x000fe20000000000 */
[----:B------:R-:W-:Y:S01]  /*5230*/  IMAD.MOV.U32 R173, RZ, RZ, RZ ;  /* 0x000000ffffad7224 */ /* 0x000fe200078e00ff */
[----:B------:R-:W-:Y:S01]  /*5240*/  LOP3.LUT R160, R160, 0x1e00, R3, 0xf8, !PT ;  /* 0x00001e00a0a07812 */ /* 0x000fe200078ef803 */
[----:B------:R-:W3:Y:S01]  /*5250*/  LDC R157, c[0x0][0xb20] ;  /* 0x0002c800ff9d7b82 */ /* 0x000ee20000000800 */
[----:B------:R-:W4:Y:S01]  /*5260*/  LDS R0, [UR48+0x130] ;  /* 0x00013030ff007984 */ /* 0x000f220008000800 */
[----:B------:R-:W-:Y:S01]  /*5270*/  LOP3.LUT R170, R170, 0x60, RZ, 0xc0, !PT ;  /* 0x00000060aaaa7812 */ /* 0x000fe200078ec0ff */
[----:B------:R-:W-:Y:S01]  /*5280*/  IMAD.U32 R163, RZ, RZ, UR4 ;  /* 0x00000004ffa37e24 */ /* 0x000fe2000f8e00ff */
[----:B------:R-:W-:Y:S01]  /*5290*/  MOV R165, RZ ;  /* 0x000000ff00a57202 */ /* 0x000fe20000000f00 */
[----:B------:R-:W1:Y:S01]  /*52a0*/  LDCU.64 UR52, c[0x0][0x348] ;  /* 0x00006900ff3477ac */ /* 0x000e620008000a00 */
[----:B------:R-:W-:-:S02]  /*52b0*/  SEL R169, R169, 0xfffffffe, !P1 ;  /* 0xfffffffea9a97807 */ /* 0x000fc40004800000 */
[----:B------:R-:W1:Y:S01]  /*52c0*/  LDC R73, c[0x0][0xb30] ;  /* 0x0002cc00ff497b82 */ /* 0x000e620000000800 */
[----:B------:R-:W-:Y:S01]  /*52d0*/  SEL R168, R168, 0xfffffffc, !P2 ;  /* 0xfffffffca8a87807 */ /* 0x000fe20005000000 */
[----:B------:R-:W1:Y:S01]  /*52e0*/  LDCU.64 UR38, c[0x0][0x888] ;  /* 0x00011100ff2677ac */ /* 0x000e620008000a00 */
[----:B------:R-:W1:Y:S05]  /*52f0*/  LDCU.64 UR44, c[0x0][0x890] ;  /* 0x00011200ff2c77ac */ /* 0x000e6a0008000a00 */
[----:B------:R-:W1:Y:S01]  /*5300*/  LDC.64 R152, c[0x0][0xb10] ;  /* 0x0002c400ff987b82 */ /* 0x000e620000000a00 */
[----:B------:R-:W-:Y:S01]  /*5310*/  UMOV UR49, URZ ;  /* 0x000000ff00317c82 */ /* 0x000fe20008000000 */
[----:B------:R-:W-:-:S06]  /*5320*/  UMOV UR51, URZ ;  /* 0x000000ff00337c82 */ /* 0x000fcc0008000000 */
[----:B------:R-:W1:Y:S08]  /*5330*/  LDC.64 R70, c[0x0][0xb18] ;  /* 0x0002c600ff467b82 */ /* 0x000e700000000a00 */
[----:B------:R-:W1:Y:S08]  /*5340*/  LDC.64 R68, c[0x0][0xb28] ;  /* 0x0002ca00ff447b82 */ /* 0x000e700000000a00 */
[----:B------:R-:W1:Y:S01]  /*5350*/  LDC.64 R150, c[0x0][0x8b0] ;  /* 0x00022c00ff967b82 */ /* 0x000e620000000a00 */
[----:B----4-:R-:W-:-:S07]  /*5360*/  IMAD.IADD R79, R0, 0x1, R79 ;  /* 0x00000001004f7824 */ /* 0x010fce00078e024f */
[----:B------:R-:W4:Y:S08]  /*5370*/  LDC.64 R148, c[0x0][0x8a8] ;  /* 0x00022a00ff947b82 */ /* 0x000f300000000a00 */
[----:B--23--:R-:W1:Y:S02]  /*5380*/  LDC R158, c[0x0][0x374] ;  /* 0x0000dd00ff9e7b82 */ /* 0x00ce640000000800 */
.L_x_143:
[----:B------:R-:W-:Y:S02]  /*5390*/  LEA R0, R173, UR48, 0x3 ;  /* 0x00000030ad007c11 */ /* 0x000fe4000f8e18ff */
[----:B------:R-:W-:Y:S02]  /*53a0*/  SHF.L.U32 R3, R165, 0x1f, RZ ;  /* 0x0000001fa5037819 */ /* 0x000fe400000006ff */
[----:B-1----:R-:W-:Y:S02]  /*53b0*/  LEA R16, R173, UR48, 0x4 ;  /* 0x00000030ad107c11 */ /* 0x002fe4000f8e20ff */
[----:B------:R-:W2:Y:S02]  /*53c0*/  SYNCS.PHASECHK.TRANS64.TRYWAIT P0, [R0+URZ+0xa0], R3 ;  /* 0x0000a003000075a7 */ /* 0x000ea400080011ff */
[----:B--2---:R-:W-:Y:S05]  /*53d0*/  @!P0 BRA `(.L_x_100) ;  /* 0x0000006800ec8947 */ /* 0x004fea0003800000 */
.L_x_192:
[----:B------:R-:W3:Y:S01]  /*53e0*/  LDC.64 R12, c[0x0][0xb10] ;  /* 0x0002c400ff0c7b82 */ /* 0x000ee20000000a00 */
[----:B------:R-:W4:Y:S01]  /*53f0*/  LDS.128 R16, [R16+0x110] ;  /* 0x0001100010107984 */ /* 0x000f220000000c00 */
[----:B-1----:R-:W-:Y:S01]  /*5400*/  ISETP.NE.AND P1, PT, R73, 0x1, PT ;  /* 0x000000014900780c */ /* 0x002fe20003f25270 */
[----:B--2---:R-:W-:Y:S01]  /*5410*/  VIADD R0, R0, 0xb0 ;  /* 0x000000b000007836 */ /* 0x004fe20000000000 */
[----:B------:R-:W-:Y:S04]  /*5420*/  ISETP.GE.AND P0, PT, R72, 0x1, PT ;  /* 0x000000014800780c */ /* 0x000fe80003f06270 */
[----:B------:R-:W1:Y:S01]  /*5430*/  LDC.64 R10, c[0x0][0xb18] ;  /* 0x0002c600ff0a7b82 */ /* 0x000e620000000a00 */
[----:B------:R-:W-:Y:S01]  /*5440*/  PRMT R0, RZ, 0x654, R0 ;  /* 0x00000654ff007816 */ /* 0x000fe20000000000 */
[----:B------:R-:W-:Y:S01]  /*5450*/  @!PT LDS RZ, [RZ] ;  /* 0x00000000fffff984 */ /* 0x000fe20000000800 */
[----:B------:R-:W-:Y:S01]  /*5460*/  @!PT LDS RZ, [RZ] ;  /* 0x00000000fffff984 */ /* 0x000fe20000000800 */
[----:B------:R-:W-:Y:S01]  /*5470*/  @!PT LDS RZ, [RZ] ;  /* 0x00000000fffff984 */ /* 0x000fe20000000800 */
[----:B------:R-:W-:Y:S01]  /*5480*/  @!PT LDS RZ, [RZ] ;  /* 0x00000000fffff984 */ /* 0x000fe20000000800 */
[----:B------:R2:W-:Y:S06]  /*5490*/  MEMBAR.ALL.CTA ;  /* 0x0000000000007992 */ /* 0x0005ec0000008000 */
[----:B--2---:R-:W2:Y:S01]  /*54a0*/  FENCE.VIEW.ASYNC.S ;  /* 0x00000000000073c6 */ /* 0x004ea20000000000 */
[----:B------:R-:W1:Y:S08]  /*54b0*/  @!P1 LDC R14, c[0x0][0xb20] ;  /* 0x0002c800ff0e9b82 */ /* 0x000e700000000800 */
[----:B------:R-:W1:Y:S01]  /*54c0*/  @!P1 LDC R9, c[0x0][0xb0c] ;  /* 0x0002c300ff099b82 */ /* 0x000e620000000800 */
[----:B--2---:R2:W-:Y:S01]  /*54d0*/  SYNCS.ARRIVE.TRANS64.RED.A1T0 RZ, [R0+URZ], RZ ;  /* 0x000000ff00ff79a7 */ /* 0x0045e200081004ff */
[----:B----4-:R-:W-:Y:S04]  /*54e0*/  LOP3.LUT P4, RZ, R18, 0x1, RZ, 0xc0, !PT ;  /* 0x0000000112ff7812 */ /* 0x010fe8000788c0ff */
[----:B------:R-:W-:Y:S09]  /*54f0*/  P2R R171, PR, RZ, 0x10 ;  /* 0x00000010ffab7803 */ /* 0x000ff20000000000 */
[----:B------:R-:W-:Y:S02]  /*5500*/  @P4 MOV R77, R16 ;  /* 0x00000010004d4202 */ /* 0x000fe40000000f00 */
[----:B------:R-:W-:Y:S01]  /*5510*/  @P4 LOP3.LUT R75, R17, 0xffff, RZ, 0xc0, !PT ;  /* 0x0000ffff114b4812 */ /* 0x000fe200078ec0ff */
[----:B--23--:R-:W-:Y:S06]  /*5520*/  @!P0 BRA `(.L_x_101) ;  /* 0x0000000000a48947 */ /* 0x00cfec0003800000 */
[----:B------:R-:W-:Y:S01]  /*5530*/  IMAD.HI.U32 R24, R158, R71, RZ ;  /* 0x000000479e187227 */ /* 0x000fe200078e00ff */
[----:B------:R-:W-:Y:S02]  /*5540*/  ISETP.NE.AND P0, PT, R70, 0x1, PT ;  /* 0x000000014600780c */ /* 0x000fe40003f05270 */
[----:B------:R-:W-:Y:S01]  /*5550*/  ISETP.NE.AND P2, PT, R72, 0x1, PT ;  /* 0x000000014800780c */ /* 0x000fe20003f45270 */
[-C--:B------:R-:W-:Y:S01]  /*5560*/  IMAD.HI.U32 R22, R159, R152.reuse, RZ ;  /* 0x000000989f167227 */ /* 0x080fe200078e00ff */
[----:B------:R-:W-:Y:S02]  /*5570*/  SHF.R.U32.HI R23, RZ, R157, R24 ;  /* 0x0000009dff177219 */ /* 0x000fe40000011618 */
[----:B------:R-:W-:Y:S01]  /*5580*/  ISETP.NE.AND P3, PT, R74, 0x1, PT ;  /* 0x000000014a00780c */ /* 0x000fe20003f65270 */
[----:B------:R-:W-:Y:S01]  /*5590*/  IMAD.HI.U32 R28, R75, R71, RZ ;  /* 0x000000474b1c7227 */ /* 0x000fe200078e00ff */
[----:B------:R-:W-:Y:S02]  /*55a0*/  SHF.R.U32.HI R22, RZ, R153, R22 ;  /* 0x00000099ff167219 */ /* 0x000fe40000011616 */
[----:B------:R-:W-:Y:S01]  /*55b0*/  SEL R3, R158, R23, !P0 ;  /* 0x000000179e037207 */ /* 0x000fe20004000000 */
[----:B------:R-:W-:Y:S01]  /*55c0*/  IMAD.HI.U32 R26, R77, R152, RZ ;  /* 0x000000984d1a7227 */ /* 0x000fe200078e00ff */
[----:B------:R-:W-:Y:S03]  /*55d0*/  SEL R7, R159, R22, !P3 ;  /* 0x000000169f077207 */ /* 0x000fe60005800000 */
[-C--:B------:R-:W-:Y:S01]  /*55e0*/  IMAD.HI.U32 R22, R3, R68.reuse, RZ ;  /* 0x0000004403167227 */ /* 0x080fe200078e00ff */
[----:B------:R-:W-:Y:S03]  /*55f0*/  SHF.R.U32.HI R26, RZ, R153, R26 ;  /* 0x00000099ff1a7219 */ /* 0x000fe6000001161a */
[----:B------:R-:W-:Y:S01]  /*5600*/  IMAD.HI.U32 R24, R7, R68, RZ ;  /* 0x0000004407187227 */ /* 0x000fe200078e00ff */
[----:B------:R-:W-:Y:S02]  /*5610*/  @P2 SHF.R.U32.HI R3, RZ, R69, R22 ;  /* 0x00000045ff032219 */ /* 0x000fe40000011616 */
[----:B------:R-:W-:Y:S02]  /*5620*/  SHF.R.U32.HI R22, RZ, R157, R28 ;  /* 0x0000009dff167219 */ /* 0x000fe4000001161c */
[----:B------:R-:W-:Y:S01]  /*5630*/  @P2 SHF.R.U32.HI R7, RZ, R69, R24 ;  /* 0x00000045ff072219 */ /* 0x000fe20000011618 */
[C---:B------:R-:W-:Y:S01]  /*5640*/  IMAD R2, R72.reuse, R3, RZ ;  /* 0x0000000348027224 */ /* 0x040fe200078e02ff */
[----:B------:R-:W-:Y:S02]  /*5650*/  SEL R5, R75, R22, !P0 ;  /* 0x000000164b057207 */ /* 0x000fe40004000000 */
[----:B------:R-:W-:Y:S01]  /*5660*/  SEL R3, R77, R26, !P3 ;  /* 0x0000001a4d037207 */ /* 0x000fe20005800000 */
[----:B------:R-:W-:Y:S01]  /*5670*/  IMAD R4, R72, R7, RZ ;  /* 0x0000000748047224 */ /* 0x000fe200078e02ff */
[C---:B------:R-:W-:Y:S01]  /*5680*/  ISETP.GE.AND P0, PT, R5.reuse, R2, PT ;  /* 0x000000020500720c */ /* 0x040fe20003f06270 */
[----:B------:R-:W-:Y:S03]  /*5690*/  IMAD.HI.U32 R6, R5, R68, RZ ;  /* 0x0000004405067227 */ /* 0x000fe600078e00ff */
[----:B------:R-:W-:Y:S01]  /*56a0*/  ISETP.GE.OR P0, PT, R3, R4, P0 ;  /* 0x000000040300720c */ /* 0x000fe20000706670 */
[----:B------:R-:W-:Y:S01]  /*56b0*/  IMAD.MOV R4, RZ, RZ, -R3 ;  /* 0x000000ffff047224 */ /* 0x000fe200078e0a03 */
[-C--:B------:R-:W-:Y:S03]  /*56c0*/  SHF.R.U32.HI R6, RZ, R69.reuse, R6 ;  /* 0x00000045ff067219 */ /* 0x080fe60000011606 */
[----:B------:R-:W-:Y:S01]  /*56d0*/  IMAD R77, R74, R4, R77 ;  /* 0x000000044a4d7224 */ /* 0x000fe200078e024d */
[----:B------:R-:W-:Y:S05]  /*56e0*/  SEL R15, R5, R6, !P2 ;  /* 0x00000006050f7207 */ /* 0x000fea0005000000 */
[----:B------:R-:W-:Y:S02]  /*56f0*/  IMAD.MOV R6, RZ, RZ, -R15 ;  /* 0x000000ffff067224 */ /* 0x000fe400078e0a0f */
[C---:B------:R-:W-:Y:S04]  /*5700*/  @!P0 IMAD.HI.U32 R2, R3.reuse, R68, RZ ;  /* 0x0000004403028227 */ /* 0x040fe800078e00ff */
[----:B------:R-:W-:Y:S01]  /*5710*/  IMAD R6, R72, R6, R5 ;  /* 0x0000000648067224 */ /* 0x000fe200078e0205 */
[----:B------:R-:W-:Y:S04]  /*5720*/  @!P0 SHF.R.U32.HI R2, RZ, R69, R2 ;  /* 0x00000045ff028219 */ /* 0x000fe80000011602 */
[----:B------:R-:W-:Y:S02]  /*5730*/  @!P0 SEL R0, R3, R2, !P2 ;  /* 0x0000000203008207 */ /* 0x000fe40005000000 */
[----:B------:R-:W-:Y:S02]  /*5740*/  IADD3 R2, PT, PT, -R5, RZ, RZ ;  /* 0x000000ff05027210 */ /* 0x000fe40007ffe1ff */
[----:B------:R-:W-:Y:S01]  /*5750*/  @!P0 IADD3 R8, PT, PT, R15, -R0, RZ ;  /* 0x800000000f088210 */ /* 0x000fe20007ffe0ff */
[----:B------:R-:W-:Y:S02]  /*5760*/  @!P0 IMAD R0, R7, R6, R0 ;  /* 0x0000000607008224 */ /* 0x000fe400078e0200 */
[----:B------:R-:W-:Y:S02]  /*5770*/  IMAD R75, R70, R2, R75 ;  /* 0x00000002464b7224 */ /* 0x000fe400078e024b */
[----:B------:R-:W-:Y:S02]  /*5780*/  @!P0 IMAD R5, R8, R72, R3 ;  /* 0x0000004808058224 */ /* 0x000fe400078e0203 */
[----:B------:R-:W-:Y:S04]  /*5790*/  @!P0 IMAD.MOV.U32 R3, RZ, RZ, R0 ;  /* 0x000000ffff038224 */ /* 0x000fe800078e0000 */
[----:B------:R-:W-:Y:S02]  /*57a0*/  IMAD R77, R3, R74, R77 ;  /* 0x0000004a034d7224 */ /* 0x000fe400078e024d */
[----:B------:R-:W-:Y:S07]  /*57b0*/  IMAD R75, R5, R70, R75 ;  /* 0x00000046054b7224 */ /* 0x000fee00078e024b */
.L_x_101:
[----:B-1----:R-:W-:Y:S01]  /*57c0*/  @!P1 ISETP.NE.AND P0, PT, R10, 0x1, PT ;  /* 0x000000010a00980c */ /* 0x002fe20003f05270 */
[----:B------:R-:W-:Y:S01]  /*57d0*/  @!P1 IMAD.HI.U32 R3, R75, R11, RZ ;  /* 0x0000000b4b039227 */ /* 0x000fe200078e00ff */
[----:B------:R-:W-:Y:S01]  /*57e0*/  R2UR UR42, R21 ;  /* 0x00000000152a72ca */ /* 0x000fe200000e0000 */
[----:B------:R-:W-:Y:S01]  /*57f0*/  BSSY.RECONVERGENT B6, `(.L_x_102) ;  /* 0x0000031000067945 */ /* 0x000fe20003800200 */
[----:B------:R-:W-:Y:S01]  /*5800*/  R2UR UR41, R20 ;  /* 0x00000000142972ca */ /* 0x000fe200000e0000 */
[----:B------:R-:W-:Y:S01]  /*5810*/  @!P1 IMAD.HI.U32 R0, R77, R12, RZ ;  /* 0x0000000c4d009227 */ /* 0x000fe200078e00ff */
[----:B------:R-:W-:Y:S02]  /*5820*/  @!P1 SHF.R.U32.HI R2, RZ, R14, R3 ;  /* 0x0000000eff029219 */ /* 0x000fe40000011603 */
[----:B------:R-:W-:Y:S01]  /*5830*/  @!P1 ISETP.NE.AND P2, PT, R9, 0x1, PT ;  /* 0x000000010900980c */ /* 0x000fe20003f45270 */
[----:B------:R-:W-:Y:S01]  /*5840*/  VIADD R173, R173, 0x1 ;  /* 0x00000001adad7836 */ /* 0x000fe20000000000 */
[----:B------:R-:W-:Y:S02]  /*5850*/  @!P1 SEL R2, R75, R2, !P0 ;  /* 0x000000024b029207 */ /* 0x000fe40004000000 */
[----:B------:R-:W-:Y:S02]  /*5860*/  @!P1 SHF.R.U32.HI R0, RZ, R13, R0 ;  /* 0x0000000dff009219 */ /* 0x000fe40000011600 */
[----:B------:R-:W-:Y:S01]  /*5870*/  LOP3.LUT P0, RZ, R163, 0x3f0, RZ, 0xc0, !PT ;  /* 0x000003f0a3ff7812 */ /* 0x000fe2000780c0ff */
[----:B------:R-:W-:Y:S01]  /*5880*/  USHF.L.U32 UR42, UR42, 0x7, URZ ;  /* 0x000000072a2a7899 */ /* 0x000fe200080006ff */
[----:B------:R-:W-:Y:S01]  /*5890*/  @!P1 SEL R3, R77, R0, !P2 ;  /* 0x000000004d039207 */ /* 0x000fe20005000000 */
[----:B------:R-:W-:Y:S01]  /*58a0*/  USHF.L.U32 UR41, UR41, 0x8, URZ ;  /* 0x0000000829297899 */ /* 0x000fe200080006ff */
[----:B------:R-:W-:Y:S03]  /*58b0*/  @P4 SHF.R.U32.HI R164, RZ, 0x10, R17 ;  /* 0x00000010ffa44819 */ /* 0x000fe60000011611 */
[----:B------:R-:W-:Y:S02]  /*58c0*/  @!P1 IMAD.IADD R0, R2, 0x1, -R3 ;  /* 0x0000000102009824 */ /* 0x000fe400078e0a03 */
[----:B------:R-:W-:Y:S02]  /*58d0*/  @!P1 IMAD.IADD R2, R3, 0x1, -R2 ;  /* 0x0000000103029824 */ /* 0x000fe400078e0a02 */
[----:B------:R-:W-:Y:S02]  /*58e0*/  @!P1 IMAD R77, R0, R9, R77 ;  /* 0x00000009004d9224 */ /* 0x000fe400078e024d */
[----:B------:R-:W-:Y:S01]  /*58f0*/  @!P1 IMAD R75, R2, R10, R75 ;  /* 0x0000000a024b9224 */ /* 0x000fe200078e024b */
[----:B------:R-:W-:Y:S06]  /*5900*/  @!P0 BRA `(.L_x_103) ;  /* 0x00000000007c8947 */ /* 0x000fec0003800000 */
[----:B------:R-:W1:Y:S01]  /*5910*/  LDCU.64 UR8, c[0x4][0x80] ;  /* 0x01001000ff0877ac */ /* 0x000e620008000a00 */
[----:B------:R-:W-:Y:S01]  /*5920*/  MOV R2, 0x0 ;  /* 0x0000000000027802 */ /* 0x000fe20000000f00 */
[----:B------:R-:W-:Y:S02]  /*5930*/  HFMA2 R12, -RZ, RZ, 0, 5.9604644775390625e-08 ;  /* 0x00000001ff0c7431 */ /* 0x000fe400000001ff */
[----:B------:R-:W-:Y:S01]  /*5940*/  IMAD.MOV.U32 R8, RZ, RZ, 0x70 ;  /* 0x00000070ff087424 */ /* 0x000fe200078e00ff */
[----:B------:R2:W3:Y:S01]  /*5950*/  LDC.64 R14, c[0x4][R2] ;  /* 0x01000000020e7b82 */ /* 0x0004e20000000a00 */
[----:B------:R-:W4:Y:S01]  /*5960*/  LDCU.64 UR6, c[0x4][0x88] ;  /* 0x01001100ff0677ac */ /* 0x000f220008000a00 */
[----:B------:R-:W-:Y:S01]  /*5970*/  IMAD.MOV.U32 R13, RZ, RZ, RZ ;  /* 0x000000ffff0d7224 */ /* 0x000fe200078e00ff */
[----:B------:R-:W2:Y:S01]  /*5980*/  LDCU.64 UR4, c[0x4][0x8] ;  /* 0x01000100ff0477ac */ /* 0x000ea20008000a00 */
[----:B-1----:R-:W-:Y:S01]  /*5990*/  MOV R5, UR9 ;  /* 0x0000000900057c02 */ /* 0x002fe20008000f00 */
[----:B------:R-:W-:Y:S01]  /*59a0*/  IMAD.U32 R4, RZ, RZ, UR8 ;  /* 0x00000008ff047e24 */ /* 0x000fe2000f8e00ff */
[----:B----4-:R-:W-:Y:S01]  /*59b0*/  MOV R7, UR7 ;  /* 0x0000000700077c02 */ /* 0x010fe20008000f00 */
[----:B------:R-:W-:Y:S01]  /*59c0*/  IMAD.U32 R6, RZ, RZ, UR6 ;  /* 0x00000006ff067e24 */ /* 0x000fe2000f8e00ff */
[----:B--2---:R-:W-:Y:S01]  /*59d0*/  MOV R11, UR5 ;  /* 0x00000005000b7c02 */ /* 0x004fe20008000f00 */
[----:B------:R-:W-:Y:S02]  /*59e0*/  IMAD.U32 R10, RZ, RZ, UR4 ;  /* 0x00000004ff0a7e24 */ /* 0x000fe4000f8e00ff */
[----:B------:R-:W-:Y:S07]  /*59f0*/  LEPC R20, `(.L_x_104) ;  /* 0x000000001014794e */ /* 0x000fee0000000000 */
[----:B---3-5:R-:W-:Y:S05]  /*5a00*/  CALL.ABS.NOINC R14 ;  /* 0x000000000e007343 */ /* 0x028fea0003c00000 */
.L_x_104:
[----:B------:R-:W1:Y:S01]  /*5a10*/  LDCU.64 UR8, c[0x4][0x80] ;  /* 0x01001000ff0877ac */ /* 0x000e620008000a00 */
[----:B------:R-:W2:Y:S01]  /*5a20*/  LDC.64 R2, c[0x4][R2] ;  /* 0x0100000002027b82 */ /* 0x000ea20000000a00 */
[----:B------:R-:W-:Y:S02]  /*5a30*/  HFMA2 R12, -RZ, RZ, 0, 5.9604644775390625e-08 ;  /* 0x00000001ff0c7431 */ /* 0x000fe400000001ff */
[----:B------:R-:W-:Y:S02]  /*5a40*/  IMAD.MOV.U32 R8, RZ, RZ, 0x70 ;  /* 0x00000070ff087424 */ /* 0x000fe400078e00ff */
[----:B------:R-:W-:Y:S01]  /*5a50*/  IMAD.MOV.U32 R13, RZ, RZ, RZ ;  /* 0x000000ffff0d7224 */ /* 0x000fe200078e00ff */
[----:B------:R-:W3:Y:S01]  /*5a60*/  LDCU.64 UR6, c[0x4][0x88] ;  /* 0x01001100ff0677ac */ /* 0x000ee20008000a00 */
[----:B------:R-:W4:Y:S01]  /*5a70*/  LDCU.64 UR4, c[0x4][0x8] ;  /* 0x01000100ff0477ac */ /* 0x000f220008000a00 */
[----:B-1----:R-:W-:Y:S02]  /*5a80*/  MOV R4, UR8 ;  /* 0x0000000800047c02 */ /* 0x002fe40008000f00 */
[----:B------:R-:W-:Y:S02]  /*5a90*/  MOV R5, UR9 ;  /* 0x0000000900057c02 */ /* 0x000fe40008000f00 */
[----:B---3--:R-:W-:Y:S01]  /*5aa0*/  MOV R7, UR7 ;  /* 0x0000000700077c02 */ /* 0x008fe20008000f00 */
[----:B------:R-:W-:Y:S01]  /*5ab0*/  IMAD.U32 R6, RZ, RZ, UR6 ;  /* 0x00000006ff067e24 */ /* 0x000fe2000f8e00ff */
[----:B----4-:R-:W-:Y:S01]  /*5ac0*/  MOV R11, UR5 ;  /* 0x00000005000b7c02 */ /* 0x010fe20008000f00 */
[----:B------:R-:W-:Y:S02]  /*5ad0*/  IMAD.U32 R10, RZ, RZ, UR4 ;  /* 0x00000004ff0a7e24 */ /* 0x000fe4000f8e00ff */
[----:B------:R-:W-:Y:S07]  /*5ae0*/  LEPC R20, `(.L_x_103) ;  /* 0x000000001014794e */ /* 0x000fee0000000000 */
[----:B--2---:R-:W-:Y:S05]  /*5af0*/  CALL.ABS.NOINC R2 ;  /* 0x0000000002007343 */ /* 0x004fea0003c00000 */
.L_x_103:
[----:B------:R-:W-:Y:S05]  /*5b00*/  BSYNC.RECONVERGENT B6 ;  /* 0x0000000000067941 */ /* 0x000fea0003800200 */
.L_x_102:
[----:B------:R-:W-:Y:S01]  /*5b10*/  ISETP.NE.U32.AND P4, PT, R150, RZ, PT ;  /* 0x000000ff9600720c */ /* 0x000fe20003f85070 */
[----:B------:R-:W-:Y:S01]  /*5b20*/  UISETP.NE.AND UP2, UPT, UR50, URZ, UPT ;  /* 0x000000ff3200728c */ /* 0x000fe2000bf45270 */
[----:B------:R-:W-:Y:S01]  /*5b30*/  ISETP.NE.U32.AND P2, PT, RZ, UR38, PT ;  /* 0x00000026ff007c0c */ /* 0x000fe2000bf45070 */
[----:B------:R-:W-:Y:S01]  /*5b40*/  UISETP.NE.U32.AND UP1, UPT, UR44, URZ, UPT ;  /* 0x000000ff2c00728c */ /* 0x000fe2000bf25070 */
[----:B------:R-:W-:Y:S01]  /*5b50*/  ISETP.NE.AND.EX P4, PT, R151, RZ, PT, P4 ;  /* 0x000000ff9700720c */ /* 0x000fe20003f85340 */
[----:B------:R-:W-:Y:S01]  /*5b60*/  UPLOP3.LUT UP0, UPT, UPT, UPT, UPT, 0x40, 0x4 ;  /* 0x000000000004789c */ /* 0x000fe20003f0e870 */
[----:B------:R-:W-:Y:S01]  /*5b70*/  ISETP.NE.AND.EX P2, PT, RZ, UR39, PT, P2 ;  /* 0x00000027ff007c0c */ /* 0x000fe2000bf45320 */
[----:B------:R-:W-:Y:S01]  /*5b80*/  UISETP.NE.AND.EX UP1, UPT, UR45, URZ, UPT, UP1 ;  /* 0x000000ff2d00728c */ /* 0x000fe2000bf25310 */
[----:B------:R-:W-:Y:S04]  /*5b90*/  PLOP3.LUT P1, PT, PT, PT, UP2, 0x80, 0x8 ;  /* 0x000000000008781c */ /* 0x000fe80003f2f028 */
[----:B------:R-:W-:Y:S06]  /*5ba0*/  @UP2 UPLOP3.LUT UP0, UPT, UPT, UPT, UP1, 0x80, 0x8 ;  /* 0x000000000008289c */ /* 0x000fec0003f0f010 */
[----:B------:R-:W-:Y:S01]  /*5bb0*/  PLOP3.LUT P0, PT, PT, PT, UP0, 0x80, 0x8 ;  /* 0x000000000008781c */ /* 0x000fe20003f0f008 */
[----:B------:R-:W-:Y:S01]  /*5bc0*/  @!UPT UIADD3 URZ, UPT, UPT, URZ, URZ, URZ ;  /* 0x000000fffffff290 */ /* 0x000fe2000fffe0ff */
[----:B------:R-:W-:Y:S11]  /*5bd0*/  BRA.U !UP1, `(.L_x_105) ;  /* 0x0000000109387547 */ /* 0x000ff6000b800000 */
[----:B------:R-:W-:Y:S01]  /*5be0*/  UISETP.NE.U32.AND UP0, UPT, UR38, URZ, UPT ;  /* 0x000000ff2600728c */ /* 0x000fe2000bf05070 */
[----:B------:R-:W-:Y:S02]  /*5bf0*/  HFMA2 R0, -RZ, RZ, 0, 5.9604644775390625e-08 ;  /* 0x00000001ff007431 */ /* 0x000fe400000001ff */
[----:B------:R-:W-:Y:S01]  /*5c00*/  IMAD.MOV.U32 R155, RZ, RZ, 0x1 ;  /* 0x00000001ff9b7424 */ /* 0x000fe200078e00ff */
[----:B------:R-:W-:Y:S06]  /*5c10*/  UISETP.NE.AND.EX UP0, UPT, UR39, URZ, UPT, UP0 ;  /* 0x000000ff2700728c */ /* 0x000fec000bf05300 */
[----:B------:R-:W-:Y:S05]  /*5c20*/  PLOP3.LUT P3, PT, PT, PT, UP0, 0x80, 0x8 ;  /* 0x000000000008781c */ /* 0x000fea0003f6f008 */
[----:B------:R-:W1:Y:S01]  /*5c30*/  @UP0 LDCU.64 UR6, c[0x0][0x888] ;  /* 0x00011100ff0607ac */ /* 0x000e620008000a00 */
[----:B------:R-:W-:Y:S07]  /*5c40*/  @UP0 UIMAD UR4, UR36, UR44, URZ ;  /* 0x0000002c240402a4 */ /* 0x000fee000f8e02ff */
[----:B------:R-:W-:Y:S01]  /*5c50*/  @!P3 PRMT R155, R0, 0x7610, R155 ;  /* 0x00007610009bb816 */ /* 0x000fe2000000009b */
[----:B-1----:R-:W-:Y:S03]  /*5c60*/  @UP0 UIMAD.WIDE UR6, UR4, 0x4, UR6 ;  /* 0x00000004040608a5 */ /* 0x002fe6000f8e0206 */
[----:B------:R-:W1:Y:S03]  /*5c70*/  @!UP0 LDCU UR4, c[0x0][0x880] ;  /* 0x00011000ff0487ac */ /* 0x000e660008000800 */
[----:B------:R-:W-:Y:S01]  /*5c80*/  IMAD.U32 R2, RZ, RZ, UR6 ;  /* 0x00000006ff027e24 */ /* 0x000fe2000f8e00ff */
[----:B------:R-:W-:Y:S05]  /*5c90*/  MOV R3, UR7 ;  /* 0x0000000700037c02 */ /* 0x000fea0008000f00 */
[----:B-----5:R2:W5:Y:S02]  /*5ca0*/  @P3 LDG.E R81, desc[UR46][R2.64] ;  /* 0x0000002e02513981 */ /* 0x020564000c1e1900 */
[----:B-12---:R-:W-:Y:S02]  /*5cb0*/  @!P3 IMAD.U32 R81, RZ, RZ, UR4 ;  /* 0x00000004ff51be24 */ /* 0x006fe4000f8e00ff */
.L_x_105:
[----:B------:R-:W-:Y:S05]  /*5cc0*/  @!P4 BRA `(.L_x_106) ;  /* 0x000000000020c947 */ /* 0x000fea0003800000 */
[----:B------:R-:W-:Y:S04]  /*5cd0*/  ISETP.NE.U32.AND P3, PT, R148, RZ, PT ;  /* 0x000000ff9400720c */ /* 0x000fe80003f65070 */
[----:B------:R-:W-:Y:S11]  /*5ce0*/  ISETP.NE.AND.EX P3, PT, R149, RZ, PT, P3 ;  /* 0x000000ff9500720c */ /* 0x000ff60003f65330 */
[----:B------:R-:W-:Y:S02]  /*5cf0*/  @!UPT UIADD3 URZ, UPT, UPT, URZ, URZ, URZ ;  /* 0x000000fffffff290 */ /* 0x000fe4000fffe0ff */
[----:B------:R-:W1:Y:S01]  /*5d00*/  @P3 LDC.64 R2, c[0x0][0x8a8] ;  /* 0x00022a00ff023b82 */ /* 0x000e620000000a00 */
[----:B------:R-:W-:Y:S04]  /*5d10*/  @P3 IMAD R0, R150, UR36, RZ ;  /* 0x0000002496003c24 */ /* 0x000fe8000f8e02ff */
[----:B-1----:R-:W-:Y:S05]  /*5d20*/  @P3 IMAD.WIDE R2, R0, 0x4, R2 ;  /* 0x0000000400023825 */ /* 0x002fea00078e0202 */
[----:B-----5:R1:W5:Y:S02]  /*5d30*/  @P3 LDG.E R78, desc[UR46][R2.64] ;  /* 0x0000002e024e3981 */ /* 0x020364000c1e1900 */
[----:B-1----:R-:W2:Y:S02]  /*5d40*/  @!P3 LDC R78, c[0x0][0x8a0] ;  /* 0x00022800ff4ebb82 */ /* 0x002ea40000000800 */
.L_x_106:
[----:B-----5:R-:W-:Y:S01]  /*5d50*/  FSETP.NEU.AND P3, PT, R81, RZ, PT ;  /* 0x000000ff5100720b */ /* 0x020fe20003f6d000 */
[----:B------:R-:W-:Y:S01]  /*5d60*/  IMAD.SHL.U32 R178, R160, 0x2, RZ ;  /* 0x00000002a0b27824 */ /* 0x000fe200078e00ff */
[----:B------:R-:W-:Y:S01]  /*5d70*/  SEL R3, RZ, 0xffffffff, P2 ;  /* 0xffffffffff037807 */ /* 0x000fe20001000000 */
[----:B------:R-:W-:Y:S01]  /*5d80*/  IMAD.SHL.U32 R100, R168, 0x10, RZ ;  /* 0x00000010a8647824 */ /* 0x000fe200078e00ff */
[----:B------:R-:W-:Y:S01]  /*5d90*/  @P1 LOP3.LUT P2, RZ, R155, 0xff, RZ, 0xc0, !PT ;  /* 0x000000ff9bff1812 */ /* 0x000fe2000784c0ff */
[----:B------:R-:W-:Y:S01]  /*5da0*/  VIADD R109, R178, UR48 ;  /* 0x00000030b26d7c36 */ /* 0x000fe20008000000 */
[----:B------:R-:W-:Y:S01]  /*5db0*/  @P1 SEL R2, RZ, 0xffffffff, P3 ;  /* 0xffffffffff021807 */ /* 0x000fe20001800000 */
[----:B------:R-:W-:Y:S01]  /*5dc0*/  IMAD.SHL.U32 R102, R169, 0x10, RZ ;  /* 0x00000010a9667824 */ /* 0x000fe200078e00ff */
[----:B------:R-:W-:Y:S01]  /*5dd0*/  LOP3.LUT R167, R167, 0x1, RZ, 0x3c, !PT ;  /* 0x00000001a7a77812 */ /* 0x000fe200078e3cff */
[----:B------:R-:W-:Y:S01]  /*5de0*/  IMAD.IADD R175, R109, 0x1, R100 ;  /* 0x000000016daf7824 */ /* 0x000fe200078e0264 */
[----:B------:R-:W-:Y:S01]  /*5df0*/  @P0 SEL R2, R3, R2, !P2 ;  /* 0x0000000203020207 */ /* 0x000fe20005000000 */
[----:B------:R-:W-:Y:S01]  /*5e00*/  BSSY B1, `(.L_x_107) ;  /* 0x000004f000017945 */ /* 0x000fe20003800000 */
[----:B------:R-:W-:Y:S01]  /*5e10*/  LEA R179, R76, UR48, 0x3 ;  /* 0x000000304cb37c11 */ /* 0x000fe2000f8e18ff */
[----:B------:R-:W-:Y:S01]  /*5e20*/  IMAD.MOV.U32 R101, RZ, RZ, 0x1 ;  /* 0x00000001ff657424 */ /* 0x000fe200078e00ff */
[----:B------:R-:W-:Y:S01]  /*5e30*/  @P1 LOP3.LUT R2, R2, 0x1, RZ, 0xc0, !PT ;  /* 0x0000000102021812 */ /* 0x000fe200078ec0ff */
[----:B------:R-:W-:Y:S01]  /*5e40*/  IMAD R80, R76, 0x100, R79 ;  /* 0x000001004c507824 */ /* 0x000fe200078e024f */
[----:B------:R-:W-:Y:S01]  /*5e50*/  SHF.L.U32 R0, R166, 0x1f, RZ ;  /* 0x0000001fa6007819 */ /* 0x000fe200000006ff */
[----:B------:R-:W-:Y:S01]  /*5e60*/  IMAD.MOV.U32 R87, RZ, RZ, RZ ;  /* 0x000000ffff577224 */ /* 0x000fe200078e00ff */
[----:B------:R-:W-:Y:S02]  /*5e70*/  ISETP.NE.U32.OR P5, PT, R2, 0x1, !P1 ;  /* 0x000000010200780c */ /* 0x000fe40004fa5470 */
[----:B------:R-:W-:Y:S02]  /*5e80*/  CS2R R146, SRZ ;  /* 0x0000000000927805 */ /* 0x000fe4000001ff00 */
[----:B------:R-:W-:Y:S02]  /*5e90*/  PLOP3.LUT P2, PT, PT, PT, UP1, 0x80, 0x8 ;  /* 0x000000000008781c */ /* 0x000fe40003f4f018 */
[----:B------:R-:W-:Y:S02]  /*5ea0*/  CS2R R144, SRZ ;  /* 0x0000000000907805 */ /* 0x000fe4000001ff00 */
[----:B------:R-:W-:Y:S02]  /*5eb0*/  SEL R2, RZ, 0xffffffff, P3 ;  /* 0xffffffffff027807 */ /* 0x000fe40001800000 */
[----:B------:R-:W-:Y:S02]  /*5ec0*/  CS2R R138, SRZ ;  /* 0x00000000008a7805 */ /* 0x000fe4000001ff00 */
[----:B------:R-:W-:Y:S02]  /*5ed0*/  LOP3.LUT P3, R172, R155, 0xff, RZ, 0xc0, !PT ;  /* 0x000000ff9bac7812 */ /* 0x000fe4000786c0ff */
[----:B------:R-:W-:Y:S02]  /*5ee0*/  CS2R R136, SRZ ;  /* 0x0000000000887805 */ /* 0x000fe4000001ff00 */
[----:B------:R-:W-:Y:S02]  /*5ef0*/  P2R R176, PR, RZ, 0x20 ;  /* 0x00000020ffb07803 */ /* 0x000fe40000000000 */
[----:B------:R-:W-:Y:S02]  /*5f00*/  CS2R R130, SRZ ;  /* 0x0000000000827805 */ /* 0x000fe4000001ff00 */
[----:B------:R-:W-:Y:S02]  /*5f10*/  CS2R R128, SRZ ;  /* 0x0000000000807805 */ /* 0x000fe4000001ff00 */
[----:B------:R-:W-:Y:S02]  /*5f20*/  CS2R R122, SRZ ;  /* 0x00000000007a7805 */ /* 0x000fe4000001ff00 */
[----:B------:R-:W-:Y:S02]  /*5f30*/  CS2R R120, SRZ ;  /* 0x0000000000787805 */ /* 0x000fe4000001ff00 */
[----:B------:R-:W-:Y:S02]  /*5f40*/  @P5 SHF.L.U32 R4, R167, 0x1f, RZ ;  /* 0x0000001fa7045819 */ /* 0x000fe400000006ff */
[----:B------:R-:W-:Y:S02]  /*5f50*/  CS2R R114, SRZ ;  /* 0x0000000000727805 */ /* 0x000fe4000001ff00 */
[----:B------:R-:W-:Y:S02]  /*5f60*/  @P2 SEL R2, R3, R2, !P3 ;  /* 0x0000000203022207 */ /* 0x000fe40005800000 */
[----:B------:R-:W-:Y:S01]  /*5f70*/  CS2R R112, SRZ ;  /* 0x0000000000707805 */ /* 0x000fe2000001ff00 */
[----:B------:R-:W1:Y:S01]  /*5f80*/  @P5 SYNCS.PHASECHK.TRANS64.TRYWAIT P1, [UR48+0x50], R4 ;  /* 0x00005004ff0055a7 */ /* 0x000e620008021130 */
[----:B------:R-:W-:Y:S02]  /*5f90*/  CS2R R106, SRZ ;  /* 0x00000000006a7805 */ /* 0x000fe4000001ff00 */
[----:B------:R-:W-:Y:S02]  /*5fa0*/  LOP3.LUT R2, R2, 0x1, RZ, 0xc0, !PT ;  /* 0x0000000102027812 */ /* 0x000fe400078ec0ff */
[----:B------:R-:W-:Y:S02]  /*5fb0*/  CS2R R104, SRZ ;  /* 0x0000000000687805 */ /* 0x000fe4000001ff00 */
[----:B------:R-:W-:Y:S02]  /*5fc0*/  CS2R R98, SRZ ;  /* 0x0000000000627805 */ /* 0x000fe4000001ff00 */
[----:B------:R-:W-:Y:S02]  /*5fd0*/  CS2R R96, SRZ ;  /* 0x0000000000607805 */ /* 0x000fe4000001ff00 */
[----:B------:R-:W-:Y:S02]  /*5fe0*/  ISETP.NE.U32.AND P4, PT, R2, 0x1, PT ;  /* 0x000000010200780c */ /* 0x000fe40003f85070 */
[----:B------:R-:W-:Y:S02]  /*5ff0*/  CS2R R90, SRZ ;  /* 0x00000000005a7805 */ /* 0x000fe4000001ff00 */
[----:B------:R-:W-:Y:S01]  /*6000*/  CS2R R88, SRZ ;  /* 0x0000000000587805 */ /* 0x000fe2000001ff00 */
[----:B------:R-:W-:Y:S01]  /*6010*/  IMAD.IADD R177, R109, 0x1, R102 ;  /* 0x000000016db17824 */ /* 0x000fe200078e0266 */
[----:B------:R-:W-:Y:S01]  /*6020*/  P2R R103, PR, RZ, 0x10 ;  /* 0x00000010ff677803 */ /* 0x000fe20000000000 */
[----:B------:R-:W-:Y:S01]  /*6030*/  IMAD.IADD R174, R102, 0x1, R175 ;  /* 0x0000000166ae7824 */ /* 0x000fe200078e02af */
[----:B------:R3:W4:Y:S01]  /*6040*/  SYNCS.PHASECHK.TRANS64.TRYWAIT P0, [R179+URZ+0xc0], R0 ;  /* 0x0000c000b30075a7 */ /* 0x00072200080011ff */
[----:B-1----:R-:W-:Y:S01]  /*6050*/  @P5 SEL R101, RZ, 0x1, !P1 ;  /* 0x00000001ff655807 */ /* 0x002fe20004800000 */
[----:B---3--:R-:W-:Y:S06]  /*6060*/  @!P5 BRA `(.L_x_108) ;  /* 0x0000000000a0d947 */ /* 0x008fec0003800000 */
[----:B------:R-:W-:Y:S01]  /*6070*/  @P4 IMAD.MOV.U32 R2, RZ, RZ, -0x10 ;  /* 0xfffffff0ff024424 */ /* 0x000fe200078e00ff */
[----:B------:R-:W-:Y:S01]  /*6080*/  ISETP.NE.AND P1, PT, R101, RZ, PT ;  /* 0x000000ff6500720c */ /* 0x000fe20003f25270 */
[----:B------:R-:W-:Y:S01]  /*6090*/  BSSY B0, `(.L_x_109) ;  /* 0x0000010000007945 */ /* 0x000fe20003800000 */
[----:B------:R-:W-:Y:S02]  /*60a0*/  ISETP.NE.U32.AND P5, PT, R161, 0x1, PT ;  /* 0x00000001a100780c */ /* 0x000fe40003fa5070 */
[----:B------:R-:W-:Y:S02]  /*60b0*/  CS2R R98, SRZ ;  /* 0x0000000000627805 */ /* 0x000fe4000001ff00 */
[----:B------:R-:W-:Y:S02]  /*60c0*/  CS2R R96, SRZ ;  /* 0x0000000000607805 */ /* 0x000fe4000001ff00 */
[----:B------:R-:W-:Y:S02]  /*60d0*/  CS2R R114, SRZ ;  /* 0x0000000000727805 */ /* 0x000fe4000001ff00 */
[----:B------:R-:W-:Y:S02]  /*60e0*/  @P4 SEL R2, R2, 0x10, !P5 ;  /* 0x0000001002024807 */ /* 0x000fe40006800000 */
[----:B------:R-:W-:Y:S02]  /*60f0*/  CS2R R112, SRZ ;  /* 0x0000000000707805 */ /* 0x000fe4000001ff00 */
[----:B------:R-:W-:Y:S02]  /*6100*/  CS2R R130, SRZ ;  /* 0x0000000000827805 */ /* 0x000fe4000001ff00 */
[----:B------:R-:W-:Y:S01]  /*6110*/  CS2R R128, SRZ ;  /* 0x0000000000807805 */ /* 0x000fe2000001ff00 */
[----:B------:R-:W-:Y:S02]  /*6120*/  @P4 IMAD.IADD R7, R109, 0x1, R2 ;  /* 0x000000016d074824 */ /* 0x000fe400078e0202 */
[C---:B------:R-:W-:Y:S02]  /*6130*/  @P4 IMAD.IADD R6, R2.reuse, 0x1, R177 ;  /* 0x0000000102064824 */ /* 0x040fe400078e02b1 */
[----:B------:R-:W-:Y:S01]  /*6140*/  @P4 IMAD.IADD R5, R2, 0x1, R175 ;  /* 0x0000000102054824 */ /* 0x000fe200078e02af */
[----:B------:R-:W-:Y:S06]  /*6150*/  @P1 BRA `(.L_x_110) ;  /* 0x00000000000c1947 */ /* 0x000fec0003800000 */
[----:B------:R-:W-:Y:S04]  /*6160*/  SHF.L.U32 R4, R167, 0x1f, RZ ;  /* 0x0000001fa7047819 */ /* 0x000fe800000006ff */
[----:B------:R-:W1:Y:S02]  /*6170*/  SYNCS.PHASECHK.TRANS64.TRYWAIT P1, [UR48+0x50], R4 ;  /* 0x00005004ff0075a7 */ /* 0x000e640008021130 */
[----:B-1----:R-:W-:Y:S05]  /*6180*/  @!P1 BRA `(.L_x_111) ;  /* 0x0000005c00949947 */ /* 0x002fea0003800000 */
.L_x_110:
[----:B------:R-:W-:Y:S05]  /*6190*/  BSYNC B0 ;  /* 0x0000000000007941 */ /* 0x000fea0003800000 */
.L_x_109:
[----:B------:R-:W-:Y:S01]  /*61a0*/  ISETP.NE.AND P1, PT, R103, RZ, PT ;  /* 0x000000ff6700720c */ /* 0x000fe20003f25270 */
[----:B------:R-:W-:Y:S01]  /*61b0*/  IMAD.MOV.U32 R147, RZ, RZ, RZ ;  /* 0x000000ffff937224 */ /* 0x000fe200078e00ff */
[----:B------:R-:W-:Y:S02]  /*61c0*/  CS2R R144, SRZ ;  /* 0x0000000000907805 */ /* 0x000fe4000001ff00 */
[----:B------:R-:W-:Y:S02]  /*61d0*/  CS2R R90, SRZ ;  /* 0x00000000005a7805 */ /* 0x000fe4000001ff00 */
[----:B------:R-:W-:Y:S02]  /*61e0*/  CS2R R88, SRZ ;  /* 0x0000000000587805 */ /* 0x000fe4000001ff00 */
[----:B------:R-:W-:Y:S02]  /*61f0*/  CS2R R106, SRZ ;  /* 0x00000000006a7805 */ /* 0x000fe4000001ff00 */
[----:B------:R-:W-:Y:S02]  /*6200*/  CS2R R104, SRZ ;  /* 0x0000000000687805 */ /* 0x000fe4000001ff00 */
[----:B------:R-:W-:Y:S02]  /*6210*/  CS2R R122, SRZ ;  /* 0x00000000007a7805 */ /* 0x000fe4000001ff00 */
[----:B------:R-:W-:Y:S02]  /*6220*/  CS2R R120, SRZ ;  /* 0x0000000000787805 */ /* 0x000fe4000001ff00 */
[----:B------:R-:W-:Y:S02]  /*6230*/  CS2R R138, SRZ ;  /* 0x00000000008a7805 */ /* 0x000fe4000001ff00 */
[----:B------:R-:W-:Y:S01]  /*6240*/  CS2R R136, SRZ ;  /* 0x0000000000887805 */ /* 0x000fe2000001ff00 */
[----:B------:R-:W-:Y:S01]  /*6250*/  IMAD.MOV.U32 R87, RZ, RZ, 0x1 ;  /* 0x00000001ff577424 */ /* 0x000fe200078e00ff */
[----:B------:R3:W1:Y:S01]  /*6260*/  @P1 LDS.128 R96, [R7+0x400] ;  /* 0x0004000007601984 */ /* 0x0006620000000c00 */
[----:B------:R-:W-:Y:S03]  /*6270*/  @P1 IMAD.IADD R2, R2, 0x1, R174 ;  /* 0x0000000102021824 */ /* 0x000fe600078e02ae */
[----:B------:R3:W1:Y:S04]  /*6280*/  @P1 LDS.128 R112, [R6+0x400] ;  /* 0x0004000006701984 */ /* 0x0006680000000c00 */
[----:B------:R3:W1:Y:S04]  /*6290*/  @P1 LDS.128 R128, [R5+0x400] ;  /* 0x0004000005801984 */ /* 0x0006680000000c00 */
[----:B------:R3:W1:Y:S04]  /*62a0*/  @P1 LDS.128 R144, [R2+0x400] ;  /* 0x0004000002901984 */ /* 0x0006680000000c00 */
[----:B------:R3:W1:Y:S04]  /*62b0*/  @P1 LDS.128 R88, [R178+UR48+0x400] ;  /* 0x00040030b2581984 */ /* 0x0006680008000c00 */
[----:B------:R3:W1:Y:S04]  /*62c0*/  @P1 LDS.128 R104, [R177+0x400] ;  /* 0x00040000b1681984 */ /* 0x0006680000000c00 */
[----:B------:R3:W1:Y:S04]  /*62d0*/  @P1 LDS.128 R120, [R175+0x400] ;  /* 0x00040000af781984 */ /* 0x0006680000000c00 */
[----:B------:R3:W1:Y:S02]  /*62e0*/  @P1 LDS.128 R136, [R174+0x400] ;  /* 0x00040000ae881984 */ /* 0x0006640000000c00 */
.L_x_108:
[----:B------:R-:W-:Y:S05]  /*62f0*/  BSYNC B1 ;  /* 0x0000000000017941 */ /* 0x000fea0003800000 */
.L_x_107:
[----:B-1----:R-:W-:Y:S04]  /*6300*/  SHF.R.U32.HI R3, RZ, 0x15, R80 ;  /* 0x00000015ff037819 */ /* 0x002fe80000011650 */
[----:B------:R-:W-:Y:S01]  /*6310*/  LOP3.LUT P1, RZ, R3, 0x3, R162, 0x48, !PT ;  /* 0x0000000303ff7812 */ /* 0x000fe200078248a2 */
[----:B------:R-:W-:Y:S01]  /*6320*/  @!UPT UIADD3 URZ, UPT, UPT, URZ, URZ, URZ ;  /* 0x000000fffffff290 */ /* 0x000fe2000fffe0ff */
[----:B----4-:R-:W-:Y:S11]  /*6330*/  @P0 BRA `(.L_x_112) ;  /* 0x0000000000080947 */ /* 0x010ff60003800000 */
[----:B------:R-:W1:Y:S02]  /*6340*/  SYNCS.PHASECHK.TRANS64.TRYWAIT P0, [R179+URZ+0xc0], R0 ;  /* 0x0000c000b30075a7 */ /* 0x000e6400080011ff */
[----:B-1----:R-:W-:Y:S05]  /*6350*/  @!P0 BRA `(.L_x_113) ;  /* 0x0000005c00388947 */ /* 0x002fea0003800000 */
.L_x_112:
[----:B------:R-:W-:Y:S05]  /*6360*/  @!P1 BRA `(.L_x_114) ;  /* 0x0000000000409947 */ /* 0x000fea0003800000 */
[----:B------:R-:W4:Y:S01]  /*6370*/  LDCU.64 UR8, c[0x4][0x70] ;  /* 0x01000e00ff0877ac */ /* 0x000f220008000a00 */
[----:B------:R-:W-:Y:S01]  /*6380*/  MOV R3, 0x0 ;  /* 0x0000000000037802 */ /* 0x000fe20000000f00 */
[----:B------:R-:W-:Y:S02]  /*6390*/  HFMA2 R12, -RZ, RZ, 0, 5.9604644775390625e-08 ;  /* 0x00000001ff0c7431 */ /* 0x000fe400000001ff */
[----:B------:R-:W-:Y:S02]  /*63a0*/  IMAD.MOV.U32 R8, RZ, RZ, 0x192 ;  /* 0x00000192ff087424 */ /* 0x000fe400078e00ff */
[----:B------:R-:W-:Y:S01]  /*63b0*/  IMAD.MOV.U32 R13, RZ, RZ, RZ ;  /* 0x000000ffff0d7224 */ /* 0x000fe200078e00ff */
[----:B------:R-:W5:Y:S01]  /*63c0*/  LDCU.64 UR6, c[0x4][0x78] ;  /* 0x01000f00ff0677ac */ /* 0x000f620008000a00 */
[----:B---3--:R-:W3:Y:S01]  /*63d0*/  LDC.64 R2, c[0x4][R3] ;  /* 0x0100000003027b82 */ /* 0x008ee20000000a00 */
[----:B------:R-:W1:Y:S01]  /*63e0*/  LDCU.64 UR4, c[0x4][0x10] ;  /* 0x01000200ff0477ac */ /* 0x000e620008000a00 */
[----:B----4-:R-:W-:Y:S01]  /*63f0*/  MOV R5, UR9 ;  /* 0x0000000900057c02 */ /* 0x010fe20008000f00 */
[----:B------:R-:W-:Y:S01]  /*6400*/  IMAD.U32 R4, RZ, RZ, UR8 ;  /* 0x00000008ff047e24 */ /* 0x000fe2000f8e00ff */
[----:B-----5:R-:W-:Y:S01]  /*6410*/  MOV R7, UR7 ;  /* 0x0000000700077c02 */ /* 0x020fe20008000f00 */
[----:B------:R-:W-:Y:S01]  /*6420*/  IMAD.U32 R6, RZ, RZ, UR6 ;  /* 0x00000006ff067e24 */ /* 0x000fe2000f8e00ff */
[----:B-1----:R-:W-:Y:S01]  /*6430*/  MOV R11, UR5 ;  /* 0x00000005000b7c02 */ /* 0x002fe20008000f00 */
[----:B------:R-:W-:Y:S02]  /*6440*/  IMAD.U32 R10, RZ, RZ, UR4 ;  /* 0x00000004ff0a7e24 */ /* 0x000fe4000f8e00ff */
[----:B------:R-:W-:Y:S07]  /*6450*/  LEPC R20, `(.L_x_114) ;  /* 0x000000001014794e */ /* 0x000fee0000000000 */
[----:B--23--:R-:W-:Y:S05]  /*6460*/  CALL.ABS.NOINC R2 ;  /* 0x0000000002007343 */ /* 0x00cfea0003c00000 */
.L_x_114:
[----:B------:R-:W-:Y:S05]  /*6470*/  WARPSYNC.ALL ;  /* 0x0000000000007948 */ /* 0x000fea0003800000 */
[----:B------:R-:W-:Y:S01]  /*6480*/  R2UR UR4, R80 ;  /* 0x00000000500472ca */ /* 0x000fe200000e0000 */
[--C-:B------:R-:W-:Y:S01]  /*6490*/  HADD2.F32 R82, -RZ, R88.reuse.H0_H0 ;  /* 0x20000058ff527230 */ /* 0x100fe20000004100 */
[----:B------:R-:W-:Y:S01]  /*64a0*/  MOV R108, 0xfffffff0 ;  /* 0xfffffff0006c7802 */ /* 0x000fe20000000f00 */
[----:B------:R-:W-:Y:S01]  /*64b0*/  HADD2.F32 R83, -RZ, R88.H1_H1 ;  /* 0x30000058ff537230 */ /* 0x000fe20000004100 */
[----:B------:R-:W-:Y:S01]  /*64c0*/  ISETP.NE.U32.AND P6, PT, R161, 0x1, PT ;  /* 0x00000001a100780c */ /* 0x000fe20003fc5070 */
[----:B------:R-:W-:Y:S01]  /*64d0*/  HADD2.F32 R84, -RZ, R89.H1_H1 ;  /* 0x30000059ff547230 */ /* 0x000fe20000004100 */
[----:B------:R-:W-:Y:S01]  /*64e0*/  ISETP.NE.AND P0, PT, R170, RZ, PT ;  /* 0x000000ffaa00720c */ /* 0x000fe20003f05270 */
[--C-:B------:R-:W-:Y:S01]  /*64f0*/  HADD2.F32 R85, -RZ, R107.reuse.H0_H0 ;  /* 0x2000006bff557230 */ /* 0x100fe20000004100 */
[----:B------:R-:W-:Y:S01]  /*6500*/  SEL R108, R108, 0x10, !P6 ;  /* 0x000000106c6c7807 */ /* 0x000fe20007000000 */
[----:B------:R-:W-:Y:S01]  /*6510*/  HADD2.F32 R86, -RZ, R107.H1_H1 ;  /* 0x3000006bff567230 */ /* 0x000fe20000004100 */
[----:B------:R-:W-:Y:S02]  /*6520*/  BSSY.RECONVERGENT B0, `(.L_x_115) ;  /* 0x00000fb000007945 */ /* 0x000fe40003800200 */
[----:B------:R-:W-:Y:S01]  /*6530*/  IADD3 R180, PT, PT, R109, R108, RZ ;  /* 0x0000006c6db47210 */ /* 0x000fe20007ffe0ff */
[----:B---3--:R-:W1:Y:S01]  /*6540*/  LDTM.x64 R4, tmem[UR4] ;  /* 0x00000004000479ee */ /* 0x008e620008340000 */
[C---:B------:R-:W-:Y:S02]  /*6550*/  IADD3 R181, PT, PT, R108.reuse, R177, RZ ;  /* 0x000000b16cb57210 */ /* 0x040fe40007ffe0ff */
[C---:B------:R-:W-:Y:S02]  /*6560*/  IADD3 R183, PT, PT, R108.reuse, R175, RZ ;  /* 0x000000af6cb77210 */ /* 0x040fe40007ffe0ff */
[----:B------:R-:W-:Y:S01]  /*6570*/  IADD3 R182, PT, PT, R108, R174, RZ ;  /* 0x000000ae6cb67210 */ /* 0x000fe20007ffe0ff */
[C---:B-12---:R-:W-:Y:S01]  /*6580*/  FMUL R0, R78.reuse, R4 ;  /* 0x000000044e007220 */ /* 0x046fe20000400000 */
[C---:B------:R-:W-:Y:S01]  /*6590*/  FMUL R2, R78.reuse, R5 ;  /* 0x000000054e027220 */ /* 0x040fe20000400000 */
[C---:B------:R-:W-:Y:S01]  /*65a0*/  FMUL R3, R78.reuse, R6 ;  /* 0x000000064e037220 */ /* 0x040fe20000400000 */
[C---:B------:R-:W-:Y:S01]  /*65b0*/  FMUL R7, R78.reuse, R7 ;  /* 0x000000074e077220 */ /* 0x040fe20000400000 */
[C---:B------:R-:W-:Y:S01]  /*65c0*/  FFMA R0, R81.reuse, R82, R0 ;  /* 0x0000005251007223 */ /* 0x040fe20000000000 */
[----:B------:R-:W-:Y:S02]  /*65d0*/  HADD2.F32 R82, -RZ, R89.H0_H0 ;  /* 0x20000059ff527230 */ /* 0x000fe40000004100 */
[C---:B------:R-:W-:Y:S01]  /*65e0*/  FFMA R2, R81.reuse, R83, R2 ;  /* 0x0000005351027223 */ /* 0x040fe20000000002 */
[--C-:B------:R-:W-:Y:S02]  /*65f0*/  HADD2.F32 R83, -RZ, R90.reuse.H0_H0 ;  /* 0x2000005aff537230 */ /* 0x100fe40000004100 */
[C---:B------:R-:W-:Y:S01]  /*6600*/  FMUL R4, R78.reuse, R8 ;  /* 0x000000084e047220 */ /* 0x040fe20000400000 */
[----:B------:R-:W-:Y:S01]  /*6610*/  FMUL R5, R78, R9 ;  /* 0x000000094e057220 */ /* 0x000fe20000400000 */
[C---:B------:R-:W-:Y:S01]  /*6620*/  FFMA R3, R81.reuse, R82, R3 ;  /* 0x0000005251037223 */ /* 0x040fe20000000003 */
[----:B------:R-:W-:Y:S01]  /*6630*/  HADD2.F32 R82, -RZ, R90.H1_H1 ;  /* 0x3000005aff527230 */ /* 0x000fe20000004100 */
[----:B------:R-:W-:Y:S01]  /*6640*/  F2FP.F16.F32.PACK_AB R92, R2, R0 ;  /* 0x00000000025c723e */ /* 0x000fe200000000ff */
[C---:B------:R-:W-:Y:S01]  /*6650*/  FFMA R7, R81.reuse, R84, R7 ;  /* 0x0000005451077223 */ /* 0x040fe20000000007 */
[C---:B------:R-:W-:Y:S01]  /*6660*/  FFMA R4, R81.reuse, R83, R4 ;  /* 0x0000005351047223 */ /* 0x040fe20000000004 */
[--C-:B------:R-:W-:Y:S02]  /*6670*/  HADD2.F32 R83, -RZ, R91.reuse.H0_H0 ;  /* 0x2000005bff537230 */ /* 0x100fe40000004100 */
[----:B------:R-:W-:Y:S01]  /*6680*/  FFMA R5, R81, R82, R5 ;  /* 0x0000005251057223 */ /* 0x000fe20000000005 */
[C---:B------:R-:W-:Y:S01]  /*6690*/  FMUL R6, R78.reuse, R10 ;  /* 0x0000000a4e067220 */ /* 0x040fe20000400000 */
[----:B------:R-:W-:Y:S01]  /*66a0*/  HADD2.F32 R82, -RZ, R91.H1_H1 ;  /* 0x3000005bff527230 */ /* 0x000fe20000004100 */
[----:B------:R-:W-:Y:S01]  /*66b0*/  F2FP.F16.F32.PACK_AB R93, R7, R3 ;  /* 0x00000003075d723e */ /* 0x000fe200000000ff */
[C---:B------:R-:W-:Y:S01]  /*66c0*/  FMUL R11, R78.reuse, R11 ;  /* 0x0000000b4e0b7220 */ /* 0x040fe20000400000 */
[----:B------:R-:W-:Y:S01]  /*66d0*/  F2FP.F16.F32.PACK_AB R94, R5, R4 ;  /* 0x00000004055e723e */ /* 0x000fe200000000ff */
[C---:B------:R-:W-:Y:S01]  /*66e0*/  FFMA R6, R81.reuse, R83, R6 ;  /* 0x0000005351067223 */ /* 0x040fe20000000006 */
[C---:B------:R-:W-:Y:S01]  /*66f0*/  FMUL R8, R78.reuse, R12 ;  /* 0x0000000c4e087220 */ /* 0x040fe20000400000 */
[----:B------:R-:W-:Y:S01]  /*6700*/  FFMA R11, R81, R82, R11 ;  /* 0x00000052510b7223 */ /* 0x000fe2000000000b */
[--C-:B------:R-:W-:Y:S02]  /*6710*/  HADD2.F32 R82, -RZ, R96.reuse.H0_H0 ;  /* 0x20000060ff527230 */ /* 0x100fe40000004100 */
[C---:B------:R-:W-:Y:S01]  /*6720*/  FMUL R9, R78.reuse, R13 ;  /* 0x0000000d4e097220 */ /* 0x040fe20000400000 */
[----:B------:R-:W-:Y:S02]  /*6730*/  HADD2.F32 R84, -RZ, R96.H1_H1 ;  /* 0x30000060ff547230 */ /* 0x000fe40000004100 */
[C---:B------:R-:W-:Y:S01]  /*6740*/  FMUL R10, R78.reuse, R14 ;  /* 0x0000000e4e0a7220 */ /* 0x040fe20000400000 */
[--C-:B------:R-:W-:Y:S01]  /*6750*/  HADD2.F32 R83, -RZ, R97.reuse.H0_H0 ;  /* 0x20000061ff537230 */ /* 0x100fe20000004100 */
[----:B------:R-:W-:Y:S01]  /*6760*/  F2FP.F16.F32.PACK_AB R95, R11, R6 ;  /* 0x000000060b5f723e */ /* 0x000fe200000000ff */
[C---:B------:R-:W-:Y:S01]  /*6770*/  FFMA R8, R81.reuse, R82, R8 ;  /* 0x0000005251087223 */ /* 0x040fe20000000008 */
[----:B------:R-:W-:Y:S02]  /*6780*/  HADD2.F32 R82, -RZ, R97.H1_H1 ;  /* 0x30000061ff527230 */ /* 0x000fe40000004100 */
[C---:B------:R-:W-:Y:S01]  /*6790*/  FFMA R9, R81.reuse, R84, R9 ;  /* 0x0000005451097223 */ /* 0x040fe20000000009 */
[----:B------:R-:W-:Y:S01]  /*67a0*/  FFMA R10, R81, R83, R10 ;  /* 0x00000053510a7223 */ /* 0x000fe2000000000a */
[----:B------:R1:W-:Y:S01]  /*67b0*/  STS.128 [R178+UR48+0x400], R92 ;  /* 0x0004005cb2007988 */ /* 0x0003e20008000c30 */
[C---:B------:R-:W-:Y:S01]  /*67c0*/  FMUL R15, R78.reuse, R15 ;  /* 0x0000000f4e0f7220 */ /* 0x040fe20000400000 */
[--C-:B------:R-:W-:Y:S01]  /*67d0*/  HADD2.F32 R83, -RZ, R98.reuse.H0_H0 ;  /* 0x20000062ff537230 */ /* 0x100fe20000004100 */
[----:B------:R-:W-:Y:S01]  /*67e0*/  F2FP.F16.F32.PACK_AB R116, R9, R8 ;  /* 0x000000080974723e */ /* 0x000fe200000000ff */
[----:B------:R-:W-:Y:S02]  /*67f0*/  HADD2.F32 R84, -RZ, R98.H1_H1 ;  /* 0x30000062ff547230 */ /* 0x000fe40000004100 */
[----:B------:R-:W-:Y:S01]  /*6800*/  FFMA R15, R81, R82, R15 ;  /* 0x00000052510f7223 */ /* 0x000fe2000000000f */
[C---:B------:R-:W-:Y:S01]  /*6810*/  FMUL R12, R78.reuse, R16 ;  /* 0x000000104e0c7220 */ /* 0x040fe20000400000 */
[C---:B------:R-:W-:Y:S01]  /*6820*/  FMUL R13, R78.reuse, R17 ;  /* 0x000000114e0d7220 */ /* 0x040fe20000400000 */
[--C-:B------:R-:W-:Y:S02]  /*6830*/  HADD2.F32 R82, -RZ, R99.reuse.H0_H0 ;  /* 0x20000063ff527230 */ /* 0x100fe40000004100 */
[C---:B------:R-:W-:Y:S01]  /*6840*/  FMUL R14, R78.reuse, R18 ;  /* 0x000000124e0e7220 */ /* 0x040fe20000400000 */
[----:B------:R-:W-:Y:S01]  /*6850*/  F2FP.F16.F32.PACK_AB R117, R15, R10 ;  /* 0x0000000a0f75723e */ /* 0x000fe200000000ff */
[C---:B------:R-:W-:Y:S01]  /*6860*/  FFMA R12, R81.reuse, R83, R12 ;  /* 0x00000053510c7223 */ /* 0x040fe2000000000c */
[C---:B------:R-:W-:Y:S01]  /*6870*/  FFMA R13, R81.reuse, R84, R13 ;  /* 0x00000054510d7223 */ /* 0x040fe2000000000d */
[----:B------:R-:W-:Y:S01]  /*6880*/  FFMA R14, R81, R82, R14 ;  /* 0x00000052510e7223 */ /* 0x000fe2000000000e */
[----:B------:R-:W-:Y:S02]  /*6890*/  HADD2.F32 R84, -RZ, R99.H1_H1 ;  /* 0x30000063ff547230 */ /* 0x000fe40000004100 */
[C---:B------:R-:W-:Y:S01]  /*68a0*/  FMUL R19, R78.reuse, R19 ;  /* 0x000000134e137220 */ /* 0x040fe20000400000 */
[--C-:B------:R-:W-:Y:S01]  /*68b0*/  HADD2.F32 R82, -RZ, R104.reuse.H0_H0 ;  /* 0x20000068ff527230 */ /* 0x100fe20000004100 */
[----:B------:R-:W-:Y:S01]  /*68c0*/  F2FP.F16.F32.PACK_AB R118, R13, R12 ;  /* 0x0000000c0d76723e */ /* 0x000fe200000000ff */
[C---:B------:R-:W-:Y:S01]  /*68d0*/  FMUL R16, R78.reuse, R20 ;  /* 0x000000144e107220 */ /* 0x040fe20000400000 */
[C---:B------:R-:W-:Y:S01]  /*68e0*/  FFMA R19, R81.reuse, R84, R19 ;  /* 0x0000005451137223 */ /* 0x040fe20000000013 */
[----:B------:R-:W-:Y:S02]  /*68f0*/  HADD2.F32 R84, -RZ, R104.H1_H1 ;  /* 0x30000068ff547230 */ /* 0x000fe40000004100 */
[C---:B------:R-:W-:Y:S01]  /*6900*/  FMUL R17, R78.reuse, R21 ;  /* 0x000000154e117220 */ /* 0x040fe20000400000 */
[----:B------:R-:W-:Y:S01]  /*6910*/  FFMA R16, R81, R82, R16 ;  /* 0x0000005251107223 */ /* 0x000fe20000000010 */
[--C-:B------:R-:W-:Y:S01]  /*6920*/  HADD2.F32 R82, -RZ, R105.reuse.H0_H0 ;  /* 0x20000069ff527230 */ /* 0x100fe20000004100 */
[----:B------:R-:W-:Y:S01]  /*6930*/  F2FP.F16.F32.PACK_AB R119, R19, R14 ;  /* 0x0000000e1377723e */ /* 0x000fe200000000ff */
[----:B------:R-:W-:Y:S01]  /*6940*/  FFMA R17, R81, R84, R17 ;  /* 0x0000005451117223 */ /* 0x000fe20000000011 */
[C---:B------:R-:W-:Y:S01]  /*6950*/  FMUL R18, R78.reuse, R22 ;  /* 0x000000164e127220 */ /* 0x040fe20000400000 */
[C---:B------:R-:W-:Y:S01]  /*6960*/  FMUL R23, R78.reuse, R23 ;  /* 0x000000174e177220 */ /* 0x040fe20000400000 */
[--C-:B------:R-:W-:Y:S01]  /*6970*/  HADD2.F32 R83, -RZ, R106.reuse.H0_H0 ;  /* 0x2000006aff537230 */ /* 0x100fe20000004100 */
[----:B------:R2:W-:Y:S01]  /*6980*/  STS.128 [R180+0x400], R116 ;  /* 0x00040074b4007388 */ /* 0x0005e20000000c00 */
[----:B------:R-:W-:Y:S01]  /*6990*/  F2FP.F16.F32.PACK_AB R124, R17, R16 ;  /* 0x00000010117c723e */ /* 0x000fe200000000ff */
[C---:B------:R-:W-:Y:S01]  /*69a0*/  FFMA R18, R81.reuse, R82, R18 ;  /* 0x0000005251127223 */ /* 0x040fe20000000012 */
[----:B------:R-:W-:Y:S02]  /*69b0*/  HADD2.F32 R82, -RZ, R105.H1_H1 ;  /* 0x30000069ff527230 */ /* 0x000fe40000004100 */
[C---:B------:R-:W-:Y:S01]  /*69c0*/  FMUL R20, R78.reuse, R24 ;  /* 0x000000184e147220 */ /* 0x040fe20000400000 */
[----:B------:R-:W-:Y:S02]  /*69d0*/  HADD2.F32 R84, -RZ, R106.H1_H1 ;  /* 0x3000006aff547230 */ /* 0x000fe40000004100 */
[C---:B------:R-:W-:Y:S01]  /*69e0*/  FMUL R21, R78.reuse, R25 ;  /* 0x000000194e157220 */ /* 0x040fe20000400000 */
[C---:B------:R-:W-:Y:S01]  /*69f0*/  FMUL R22, R78.reuse, R26 ;  /* 0x0000001a4e167220 */ /* 0x040fe20000400000 */
[C---:B------:R-:W-:Y:S01]  /*6a00*/  FFMA R23, R81.reuse, R82, R23 ;  /* 0x0000005251177223 */ /* 0x040fe20000000017 */
[C---:B------:R-:W-:Y:S01]  /*6a10*/  FFMA R20, R81.reuse, R83, R20 ;  /* 0x0000005351147223 */ /* 0x040fe20000000014 */
[C---:B------:R-:W-:Y:S01]  /*6a20*/  FFMA R21, R81.reuse, R84, R21 ;  /* 0x0000005451157223 */ /* 0x040fe20000000015 */
[----:B------:R-:W-:Y:S01]  /*6a30*/  FFMA R22, R81, R85, R22 ;  /* 0x0000005551167223 */ /* 0x000fe20000000016 */
[C---:B------:R-:W-:Y:S01]  /*6a40*/  FMUL R27, R78.reuse, R27 ;  /* 0x0000001b4e1b7220 */ /* 0x040fe20000400000 */
[--C-:B------:R-:W-:Y:S01]  /*6a50*/  HADD2.F32 R82, -RZ, R112.reuse.H0_H0 ;  /* 0x20000070ff527230 */ /* 0x100fe20000004100 */
[----:B------:R-:W-:Y:S01]  /*6a60*/  F2FP.F16.F32.PACK_AB R125, R23, R18 ;  /* 0x00000012177d723e */ /* 0x000fe200000000ff */
[C---:B------:R-:W-:Y:S01]  /*6a70*/  FMUL R24, R78.reuse, R28 ;  /* 0x0000001c4e187220 */ /* 0x040fe20000400000 */
[----:B------:R-:W-:Y:S01]  /*6a80*/  F2FP.F16.F32.PACK_AB R126, R21, R20 ;  /* 0x00000014157e723e */ /* 0x000fe200000000ff */
[C---:B------:R-:W-:Y:S01]  /*6a90*/  FFMA R27, R81.reuse, R86, R27 ;  /* 0x00000056511b7223 */ /* 0x040fe2000000001b */
[----:B------:R-:W-:Y:S02]  /*6aa0*/  HADD2.F32 R84, -RZ, R112.H1_H1 ;  /* 0x30000070ff547230 */ /* 0x000fe40000004100 */
[----:B------:R-:W-:Y:S01]  /*6ab0*/  FFMA R24, R81, R82, R24 ;  /* 0x0000005251187223 */ /* 0x000fe20000000018 */
[C---:B------:R-:W-:Y:S01]  /*6ac0*/  FMUL R25, R78.reuse, R29 ;  /* 0x0000001d4e197220 */ /* 0x040fe20000400000 */
[--C-:B------:R-:W-:Y:S01]  /*6ad0*/  HADD2.F32 R83, -RZ, R113.reuse.H0_H0 ;  /* 0x20000071ff537230 */ /* 0x100fe20000004100 */
[----:B------:R-:W-:Y:S01]  /*6ae0*/  F2FP.F16.F32.PACK_AB R127, R27, R22 ;  /* 0x000000161b7f723e */ /* 0x000fe200000000ff */
[C---:B------:R-:W-:Y:S01]  /*6af0*/  FMUL R26, R78.reuse, R30 ;  /* 0x0000001e4e1a7220 */ /* 0x040fe20000400000 */
[----:B------:R-:W-:Y:S02]  /*6b00*/  HADD2.F32 R82, -RZ, R113.H1_H1 ;  /* 0x30000071ff527230 */ /* 0x000fe40000004100 */
[C---:B------:R-:W-:Y:S01]  /*6b10*/  FFMA R25, R81.reuse, R84, R25 ;  /* 0x0000005451197223 */ /* 0x040fe20000000019 */
[C---:B------:R-:W-:Y:S01]  /*6b20*/  FMUL R31, R78.reuse, R31 ;  /* 0x0000001f4e1f7220 */ /* 0x040fe20000400000 */
[----:B------:R3:W-:Y:S01]  /*6b30*/  STS.128 [R177+0x400], R124 ;  /* 0x0004007cb1007388 */ /* 0x0007e20000000c00 */
[----:B------:R-:W-:Y:S01]  /*6b40*/  FFMA R26, R81, R83, R26 ;  /* 0x00000053511a7223 */ /* 0x000fe2000000001a */
[--C-:B------:R-:W-:Y:S01]  /*6b50*/  HADD2.F32 R83, -RZ, R114.reuse.H0_H0 ;  /* 0x20000072ff537230 */ /* 0x100fe20000004100 */
[----:B-1----:R-:W-:Y:S01]  /*6b60*/  F2FP.F16.F32.PACK_AB R92, R25, R24 ;  /* 0x00000018195c723e */ /* 0x002fe200000000ff */
[----:B------:R-:W-:Y:S01]  /*6b70*/  FFMA R31, R81, R82, R31 ;  /* 0x00000052511f7223 */ /* 0x000fe2000000001f */
[C---:B------:R-:W-:Y:S01]  /*6b80*/  FMUL R28, R78.reuse, R32 ;  /* 0x000000204e1c7220 */ /* 0x040fe20000400000 */
[----:B------:R-:W-:Y:S02]  /*6b90*/  HADD2.F32 R82, -RZ, R114.H1_H1 ;  /* 0x30000072ff527230 */ /* 0x000fe40000004100 */
[C---:B------:R-:W-:Y:S01]  /*6ba0*/  FMUL R29, R78.reuse, R33 ;  /* 0x000000214e1d7220 */ /* 0x040fe20000400000 */
[--C-:B------:R-:W-:Y:S01]  /*6bb0*/  HADD2.F32 R85, -RZ, R115.reuse.H0_H0 ;  /* 0x20000073ff557230 */ /* 0x100fe20000004100 */
[----:B------:R-:W-:Y:S01]  /*6bc0*/  F2FP.F16.F32.PACK_AB R93, R31, R26 ;  /* 0x0000001a1f5d723e */ /* 0x000fe200000000ff */
[C---:B------:R-:W-:Y:S01]  /*6bd0*/  FFMA R28, R81.reuse, R83, R28 ;  /* 0x00000053511c7223 */ /* 0x040fe2000000001c */
        /* <DEDUP_REMOVED lines=16> */
[----:B------:R-:W-:Y:S01]  /*6ce0*/  HADD2.F32 R82, -RZ, R121.H1_H1 ;  /* 0x30000079ff527230 */ /* 0x000fe20000004100 */
[----:B------:R1:W-:Y:S01]  /*6cf0*/  STS.128 [R181+0x400], R92 ;  /* 0x0004005cb5007388 */ /* 0x0003e20000000c00 */
[C---:B------:R-:W-:Y:S01]  /*6d00*/  FMUL R39, R78.reuse, R39 ;  /* 0x000000274e277220 */ /* 0x040fe20000400000 */
[----:B--2---:R-:W-:Y:S01]  /*6d10*/  F2FP.F16.F32.PACK_AB R116, R33, R32 ;  /* 0x000000202174723e */ /* 0x004fe200000000ff */
[C---:B------:R-:W-:Y:S01]  /*6d20*/  FFMA R34, R81.reuse, R83, R34 ;  /* 0x0000005351227223 */ /* 0x040fe20000000022 */
[--C-:B------:R-:W-:Y:S02]  /*6d30*/  HADD2.F32 R83, -RZ, R122.reuse.H0_H0 ;  /* 0x2000007aff537230 */ /* 0x100fe40000004100 */
        /* <DEDUP_REMOVED lines=26> */
[----:B---3--:R-:W-:Y:S01]  /*6ee0*/  F2FP.F16.F32.PACK_AB R124, R41, R40 ;  /* 0x00000028297c723e */ /* 0x008fe200000000ff */
        /* <DEDUP_REMOVED lines=9> */
[C---:B------:R-:W-:Y:S01]  /*6f80*/  FFMA R45, R81.reuse, R84, R45 ;  /* 0x00000054512d7223 */ /* 0x040fe2000000002d */
[C---:B------:R-:W-:Y:S01]  /*6f90*/  FMUL R46, R78.reuse, R50 ;  /* 0x000000324e2e7220 */ /* 0x040fe20000400000 */
[----:B------:R-:W-:Y:S02]  /*6fa0*/  HADD2.F32 R82, -RZ, R131.H1_H1 ;  /* 0x30000083ff527230 */ /* 0x000fe40000004100 */
[C---:B------:R-:W-:Y:S01]  /*6fb0*/  FMUL R51, R78.reuse, R51 ;  /* 0x000000334e337220 */ /* 0x040fe20000400000 */
[C---:B------:R-:W-:Y:S01]  /*6fc0*/  FMUL R48, R78.reuse, R52 ;  /* 0x000000344e307220 */ /* 0x040fe20000400000 */
[C---:B------:R-:W-:Y:S01]  /*6fd0*/  FFMA R46, R81.reuse, R83, R46 ;  /* 0x00000053512e7223 */ /* 0x040fe2000000002e */
[--C-:B------:R-:W-:Y:S02]  /*6fe0*/  HADD2.F32 R83, -RZ, R136.reuse.H0_H0 ;  /* 0x20000088ff537230 */ /* 0x100fe40000004100 */
[C---:B------:R-:W-:Y:S01]  /*6ff0*/  FFMA R51, R81.reuse, R82, R51 ;  /* 0x0000005251337223 */ /* 0x040fe20000000033 */
[----:B------:R-:W-:Y:S02]  /*7000*/  HADD2.F32 R84, -RZ, R136.H1_H1 ;  /* 0x30000088ff547230 */ /* 0x000fe40000004100 */
[C---:B------:R-:W-:Y:S01]  /*7010*/  FMUL R49, R78.reuse, R53 ;  /* 0x000000354e317220 */ /* 0x040fe20000400000 */
[--C-:B------:R-:W-:Y:S02]  /*7020*/  HADD2.F32 R85, -RZ, R137.reuse.H0_H0 ;  /* 0x20000089ff557230 */ /* 0x100fe40000004100 */
[C---:B------:R-:W-:Y:S01]  /*7030*/  FMUL R50, R78.reuse, R54 ;  /* 0x000000364e327220 */ /* 0x040fe20000400000 */
[----:B------:R-:W-:Y:S02]  /*7040*/  HADD2.F32 R82, -RZ, R137.H1_H1 ;  /* 0x30000089ff527230 */ /* 0x000fe40000004100 */
[C---:B------:R-:W-:Y:S01]  /*7050*/  FMUL R55, R78.reuse, R55 ;  /* 0x000000374e377220 */ /* 0x040fe20000400000 */
[C---:B------:R-:W-:Y:S01]  /*7060*/  FFMA R48, R81.reuse, R83, R48 ;  /* 0x0000005351307223 */ /* 0x040fe20000000030 */
[C---:B------:R-:W-:Y:S01]  /*7070*/  FFMA R49, R81.reuse, R84, R49 ;  /* 0x0000005451317223 */ /* 0x040fe20000000031 */
[C---:B------:R-:W-:Y:S01]  /*7080*/  FFMA R50, R81.reuse, R85, R50 ;  /* 0x0000005551327223 */ /* 0x040fe20000000032 */
[C---:B------:R-:W-:Y:S01]  /*7090*/  FFMA R55, R81.reuse, R82, R55 ;  /* 0x0000005251377223 */ /* 0x040fe20000000037 */
[--C-:B------:R-:W-:Y:S02]  /*70a0*/  HADD2.F32 R83, -RZ, R138.reuse.H0_H0 ;  /* 0x2000008aff537230 */ /* 0x100fe40000004100 */
[C---:B------:R-:W-:Y:S01]  /*70b0*/  FMUL R52, R78.reuse, R56 ;  /* 0x000000384e347220 */ /* 0x040fe20000400000 */
        /* <DEDUP_REMOVED lines=9> */
[----:B------:R-:W-:Y:S01]  /*7150*/  FFMA R59, R81, R84, R59 ;  /* 0x00000054513b7223 */ /* 0x000fe2000000003b */
[--C-:B------:R-:W-:Y:S02]  /*7160*/  HADD2.F32 R82, -RZ, R144.reuse.H0_H0 ;  /* 0x20000090ff527230 */ /* 0x100fe40000004100 */
[C---:B------:R-:W-:Y:S01]  /*7170*/  FMUL R56, R78.reuse, R60 ;  /* 0x0000003c4e387220 */ /* 0x040fe20000400000 */
[----:B------:R-:W-:Y:S02]  /*7180*/  HADD2.F32 R84, -RZ, R144.H1_H1 ;  /* 0x30000090ff547230 */ /* 0x000fe40000004100 */
[C---:B------:R-:W-:Y:S01]  /*7190*/  FMUL R57, R78.reuse, R61 ;  /* 0x0000003d4e397220 */ /* 0x040fe20000400000 */
[--C-:B------:R-:W-:Y:S02]  /*71a0*/  HADD2.F32 R83, -RZ, R145.reuse.H0_H0 ;  /* 0x20000091ff537230 */ /* 0x100fe40000004100 */
[C---:B------:R-:W-:Y:S01]  /*71b0*/  FMUL R58, R78.reuse, R62 ;  /* 0x0000003e4e3a7220 */ /* 0x040fe20000400000 */
[----:B------:R-:W-:Y:S01]  /*71c0*/  F2FP.F16.F32.PACK_AB R126, R45, R44 ;  /* 0x0000002c2d7e723e */ /* 0x000fe200000000ff */
[----:B------:R-:W-:Y:S01]  /*71d0*/  FFMA R56, R81, R82, R56 ;  /* 0x0000005251387223 */ /* 0x000fe20000000038 */
[----:B------:R-:W-:Y:S01]  /*71e0*/  F2FP.F16.F32.PACK_AB R127, R51, R46 ;  /* 0x0000002e337f723e */ /* 0x000fe200000000ff */
[C---:B------:R-:W-:Y:S01]  /*71f0*/  FFMA R57, R81.reuse, R84, R57 ;  /* 0x0000005451397223 */ /* 0x040fe20000000039 */
[C---:B------:R-:W-:Y:S01]  /*7200*/  FFMA R58, R81.reuse, R83, R58 ;  /* 0x00000053513a7223 */ /* 0x040fe2000000003a */
[----:B------:R-:W-:Y:S02]  /*7210*/  HADD2.F32 R82, -RZ, R145.H1_H1 ;  /* 0x30000091ff527230 */ /* 0x000fe40000004100 */
[C---:B------:R-:W-:Y:S01]  /*7220*/  FMUL R63, R78.reuse, R63 ;  /* 0x0000003f4e3f7220 */ /* 0x040fe20000400000 */
[----:B------:R1:W-:Y:S01]  /*7230*/  STS.128 [R183+0x400], R124 ;  /* 0x0004007cb7007388 */ /* 0x0003e20000000c00 */
[--C-:B------:R-:W-:Y:S02]  /*7240*/  HADD2.F32 R83, -RZ, R146.reuse.H0_H0 ;  /* 0x20000092ff537230 */ /* 0x100fe40000004100 */
[C---:B------:R-:W-:Y:S01]  /*7250*/  FMUL R60, R78.reuse, R64 ;  /* 0x000000404e3c7220 */ /* 0x040fe20000400000 */
[----:B------:R-:W-:Y:S02]  /*7260*/  HADD2.F32 R84, -RZ, R146.H1_H1 ;  /* 0x30000092ff547230 */ /* 0x000fe40000004100 */
[C---:B------:R-:W-:Y:S01]  /*7270*/  FMUL R61, R78.reuse, R65 ;  /* 0x000000414e3d7220 */ /* 0x040fe20000400000 */
[--C-:B------:R-:W-:Y:S02]  /*7280*/  HADD2.F32 R85, -RZ, R147.reuse.H0_H0 ;  /* 0x20000093ff557230 */ /* 0x100fe40000004100 */
[C---:B------:R-:W-:Y:S01]  /*7290*/  FMUL R62, R78.reuse, R66 ;  /* 0x000000424e3e7220 */ /* 0x040fe20000400000 */
[----:B------:R-:W-:Y:S02]  /*72a0*/  HADD2.F32 R86, -RZ, R147.H1_H1 ;  /* 0x30000093ff567230 */ /* 0x000fe40000004100 */
[----:B------:R-:W-:Y:S01]  /*72b0*/  FFMA R63, R81, R82, R63 ;  /* 0x00000052513f7223 */ /* 0x000fe2000000003f */
[----:B------:R-:W-:Y:S01]  /*72c0*/  FMUL R67, R78, R67 ;  /* 0x000000434e437220 */ /* 0x000fe20000400000 */
[----:B------:R-:W-:Y:S01]  /*72d0*/  F2FP.F16.F32.PACK_AB R132, R49, R48 ;  /* 0x000000303184723e */ /* 0x000fe200000000ff */
[----:B------:R-:W-:Y:S01]  /*72e0*/  FFMA R60, R81, R83, R60 ;  /* 0x00000053513c7223 */ /* 0x000fe2000000003c */
[----:B------:R-:W-:Y:S01]  /*72f0*/  F2FP.F16.F32.PACK_AB R133, R55, R50 ;  /* 0x000000323785723e */ /* 0x000fe200000000ff */
[----:B------:R-:W-:Y:S01]  /*7300*/  FFMA R61, R81, R84, R61 ;  /* 0x00000054513d7223 */ /* 0x000fe2000000003d */
[----:B------:R-:W-:Y:S01]  /*7310*/  F2FP.F16.F32.PACK_AB R134, R53, R52 ;  /* 0x000000343586723e */ /* 0x000fe200000000ff */
[----:B------:R-:W-:Y:S01]  /*7320*/  FFMA R62, R81, R85, R62 ;  /* 0x00000055513e7223 */ /* 0x000fe2000000003e */
[----:B------:R-:W-:Y:S01]  /*7330*/  F2FP.F16.F32.PACK_AB R135, R59, R54 ;  /* 0x000000363b87723e */ /* 0x000fe200000000ff */
[----:B------:R-:W-:Y:S01]  /*7340*/  FFMA R67, R81, R86, R67 ;  /* 0x0000005651437223 */ /* 0x000fe20000000043 */
[----:B------:R-:W-:Y:S02]  /*7350*/  F2FP.F16.F32.PACK_AB R140, R57, R56 ;  /* 0x00000038398c723e */ /* 0x000fe400000000ff */
[----:B------:R-:W-:Y:S01]  /*7360*/  F2FP.F16.F32.PACK_AB R141, R63, R58 ;  /* 0x0000003a3f8d723e */ /* 0x000fe200000000ff */
[----:B------:R1:W-:Y:S01]  /*7370*/  STS.128 [R174+0x400], R132 ;  /* 0x00040084ae007388 */ /* 0x0003e20000000c00 */
[----:B------:R-:W-:Y:S02]  /*7380*/  F2FP.F16.F32.PACK_AB R142, R61, R60 ;  /* 0x0000003c3d8e723e */ /* 0x000fe400000000ff */
[----:B------:R-:W-:Y:S05]  /*7390*/  F2FP.F16.F32.PACK_AB R143, R67, R62 ;  /* 0x0000003e438f723e */ /* 0x000fea00000000ff */
[----:B------:R1:W-:Y:S01]  /*73a0*/  STS.128 [R182+0x400], R140 ;  /* 0x0004008cb6007388 */ /* 0x0003e20000000c00 */
[----:B------:R-:W-:Y:S01]  /*73b0*/  @!PT LDS RZ, [RZ] ;  /* 0x00000000fffff984 */ /* 0x000fe20000000800 */
[----:B------:R-:W-:Y:S01]  /*73c0*/  @!PT LDS RZ, [RZ] ;  /* 0x00000000fffff984 */ /* 0x000fe20000000800 */
[----:B------:R-:W-:Y:S01]  /*73d0*/  @!PT LDS RZ, [RZ] ;  /* 0x00000000fffff984 */ /* 0x000fe20000000800 */
[----:B------:R-:W-:Y:S01]  /*73e0*/  @!PT LDS RZ, [RZ] ;  /* 0x00000000fffff984 */ /* 0x000fe20000000800 */
[----:B------:R2:W-:Y:S07]  /*73f0*/  MEMBAR.ALL.CTA ;  /* 0x0000000000007992 */ /* 0x0005ee0000008000 */
[----:B--2---:R-:W2:Y:S02]  /*7400*/  FENCE.VIEW.ASYNC.S ;  /* 0x00000000000073c6 */ /* 0x004ea40000000000 */
[----:B--2---:R-:W-:Y:S06]  /*7410*/  BAR.SYNC.DEFER_BLOCKING 0x1, 0x80 ;  /* 0x0042000000007b1d */ /* 0x004fec0000010000 */
[----:B------:R-:W-:Y:S05]  /*7420*/  @P0 BRA `(.L_x_116) ;  /* 0x0000000000280947 */ /* 0x000fea0003800000 */
[----:B------:R-:W-:Y:S02]  /*7430*/  UIADD3 UR4, UPT, UPT, UR48, 0x400, URZ ;  /* 0x0000040030047890 */ /* 0x000fe4000fffe0ff */
[----:B------:R-:W-:Y:S01]  /*7440*/  UIADD3 UR6, UP0, UPT, UR52, 0x680, URZ ;  /* 0x0000068034067890 */ /* 0x000fe2000ff1e0ff */
[----:B------:R-:W-:Y:S03]  /*7450*/  UMOV UR43, UR36 ;  /* 0x00000024002b7c82 */ /* 0x000fe60008000000 */
[----:B------:R-:W-:Y:S01]  /*7460*/  MOV R163, UR4 ;  /* 0x0000000400a37c02 */ /* 0x000fe20008000f00 */
[----:B------:R-:W-:Y:S03]  /*7470*/  UIADD3.X UR7, UPT, UPT, URZ, UR53, URZ, UP0, !UPT ;  /* 0x00000035ff077290 */ /* 0x000fe600087fe4ff */
[----:B------:R-:W-:Y:S11]  /*7480*/  R2UR UR40, R163 ;  /* 0x00000000a32872ca */ /* 0x000ff600000e0000 */
[----:B------:R-:W-:Y:S02]  /*7490*/  @!UPT UIADD3 URZ, UPT, UPT, URZ, URZ, URZ ;  /* 0x000000fffffff290 */ /* 0x000fe4000fffe0ff */
[----:B------:R2:W-:Y:S01]  /*74a0*/  UTMASTG.3D [UR40], [UR6] ;  /* 0x00000028060073b5 */ /* 0x0005e20008010000 */
[----:B------:R0:W-:Y:S01]  /*74b0*/  UTMACMDFLUSH ;  /* 0x00000000000079b7 */ /* 0x0001e20000000000 */
[----:B--2---:R-:W-:Y:S04]  /*74c0*/  DEPBAR.LE SB0, 0x1 ;  /* 0x000080400000791a */ /* 0x004fe80000000000 */
.L_x_116:
[----:B------:R-:W-:Y:S05]  /*74d0*/  BSYNC.RECONVERGENT B0 ;  /* 0x0000000000007941 */ /* 0x000fea0003800200 */
.L_x_115:
[----:B------:R-:W-:Y:S01]  /*74e0*/  BAR.SYNC.DEFER_BLOCKING 0x1, 0x80 ;  /* 0x0042000000007b1d */ /* 0x000fe20000010000 */
[----:B------:R-:W-:Y:S01]  /*74f0*/  ISETP.NE.AND P1, PT, R176, RZ, PT ;  /* 0x000000ffb000720c */ /* 0x000fe20003f25270 */
[----:B------:R-:W-:Y:S01]  /*7500*/  UISETP.NE.AND UP0, UPT, UR49, URZ, UPT ;  /* 0x000000ff3100728c */ /* 0x000fe2000bf05270 */
[----:B------:R-:W-:Y:S11]  /*7510*/  LEA R3, R87, UR48, 0x3 ;  /* 0x0000003057037c11 */ /* 0x000ff6000f8e18ff */
[----:B------:R-:W-:Y:S01]  /*7520*/  @P1 SHF.L.U32 R2, R167, 0x1f, RZ ;  /* 0x0000001fa7021819 */ /* 0x000fe200000006ff */
[----:B------:R-:W-:Y:S06]  /*7530*/  BRA.U !UP0, `(.L_x_117) ;  /* 0x0000000108247547 */ /* 0x000fec000b800000 */
[----:B------:R-:W-:Y:S01]  /*7540*/  IMAD.U32 R5, RZ, RZ, UR51 ;  /* 0x00000033ff057e24 */ /* 0x000fe2000f8e00ff */
[----:B------:R-:W-:Y:S01]  /*7550*/  MOV R0, UR37 ;  /* 0x0000002500007c02 */ /* 0x000fe20008000f00 */
[----:B------:R-:W-:Y:S03]  /*7560*/  UIADD3 UR51, UPT, UPT, UR51, 0x1, URZ ;  /* 0x0000000133337890 */ /* 0x000fe6000fffe0ff */
[----:B------:R-:W-:Y:S01]  /*7570*/  @P1 LEA R5, R5, UR48, 0x3 ;  /* 0x0000003005051c11 */ /* 0x000fe2000f8e18ff */
[----:B------:R-:W-:Y:S04]  /*7580*/  UISETP.NE.AND UP0, UPT, UR51, 0x4, UPT ;  /* 0x000000043300788c */ /* 0x000fe8000bf05270 */
[----:B------:R-:W-:Y:S01]  /*7590*/  @P1 VIADD R5, R5, 0x70 ;  /* 0x0000007005051836 */ /* 0x000fe20000000000 */
[----:B------:R-:W-:Y:S04]  /*75a0*/  USEL UR51, UR51, URZ, UP0 ;  /* 0x000000ff33337287 */ /* 0x000fe80008000000 */
[----:B------:R-:W-:Y:S04]  /*75b0*/  @P1 PRMT R0, R0, 0x654, R5 ;  /* 0x0000065400001816 */ /* 0x000fe80000000005 */
[----:B------:R2:W-:Y:S04]  /*75c0*/  @P1 SYNCS.ARRIVE.TRANS64.RED.A1T0 RZ, [R0+URZ], RZ ;  /* 0x000000ff00ff19a7 */ /* 0x0005e800081004ff */
.L_x_117:
[----:B------:R-:W3:Y:S01]  /*75d0*/  @P1 SYNCS.PHASECHK.TRANS64.TRYWAIT P0, [R3+URZ+0x50], R2 ;  /* 0x00005002030015a7 */ /* 0x000ee200080011ff */
[----:B------:R-:W-:Y:S01]  /*75e0*/  BSSY B1, `(.L_x_118) ;  /* 0x000001f000017945 */ /* 0x000fe20003800000 */
[----:B---3--:R-:W-:Y:S03]  /*75f0*/  @P1 SEL R101, RZ, 0x1, !P0 ;  /* 0x00000001ff651807 */ /* 0x008fe60004000000 */
[----:B------:R-:W-:Y:S05]  /*7600*/  @!P1 BRA `(.L_x_119) ;  /* 0x0000000000709947 */ /* 0x000fea0003800000 */
[----:B------:R-:W-:Y:S01]  /*7610*/  ISETP.NE.AND P1, PT, R103, RZ, PT ;  /* 0x000000ff6700720c */ /* 0x000fe20003f25270 */
[----:B------:R-:W-:Y:S01]  /*7620*/  BSSY B0, `(.L_x_120) ;  /* 0x000000b000007945 */ /* 0x000fe20003800000 */
[----:B------:R-:W-:Y:S11]  /*7630*/  ISETP.NE.AND P0, PT, R101, RZ, PT ;  /* 0x000000ff6500720c */ /* 0x000ff60003f05270 */
[----:B------:R-:W-:Y:S05]  /*7640*/  @P1 IMAD R4, R87, 0x4000, R178 ;  /* 0x0000400057041824 */ /* 0x000fea00078e02b2 */
[----:B------:R-:W-:Y:S04]  /*7650*/  @P1 IADD3 R9, PT, PT, R4, UR48, RZ ;  /* 0x0000003004091c10 */ /* 0x000fe8000fffe0ff */
[----:B------:R-:W-:Y:S01]  /*7660*/  @P1 IADD3 R7, PT, PT, R102, R9, RZ ;  /* 0x0000000966071210 */ /* 0x000fe20007ffe0ff */
[--C-:B------:R-:W-:Y:S02]  /*7670*/  @P1 IMAD.IADD R5, R100, 0x1, R9.reuse ;  /* 0x0000000164051824 */ /* 0x100fe400078e0209 */
[----:B------:R-:W-:Y:S01]  /*7680*/  @P1 IMAD.IADD R2, R108, 0x1, R9 ;  /* 0x000000016c021824 */ /* 0x000fe200078e0209 */
[----:B------:R-:W-:Y:S06]  /*7690*/  @P0 BRA `(.L_x_121) ;  /* 0x00000000000c0947 */ /* 0x000fec0003800000 */
[----:B--2---:R-:W-:Y:S04]  /*76a0*/  SHF.L.U32 R0, R167, 0x1f, RZ ;  /* 0x0000001fa7007819 */ /* 0x004fe800000006ff */
[----:B------:R-:W2:Y:S02]  /*76b0*/  SYNCS.PHASECHK.TRANS64.TRYWAIT P0, [R3+URZ+0x50], R0 ;  /* 0x00005000030075a7 */ /* 0x000ea400080011ff */
[----:B--2---:R-:W-:Y:S05]  /*76c0*/  @!P0 BRA `(.L_x_122) ;  /* 0x0000004800708947 */ /* 0x004fea0003800000 */
.L_x_121:
[----:B------:R-:W-:Y:S05]  /*76d0*/  BSYNC B0 ;  /* 0x0000000000007941 */ /* 0x000fea0003800000 */
.L_x_120:
[----:B------:R-:W-:Y:S01]  /*76e0*/  ISETP.NE.AND P0, PT, R103, RZ, PT ;  /* 0x000000ff6700720c */ /* 0x000fe20003f05270 */
[----:B------:R-:W-:Y:S11]  /*76f0*/  VIADD R87, R87, 0x1 ;  /* 0x0000000157577836 */ /* 0x000ff60000000000 */
[----:B------:R-:W-:Y:S01]  /*7700*/  @!UPT UIADD3 URZ, UPT, UPT, URZ, URZ, URZ ;  /* 0x000000fffffff290 */ /* 0x000fe2000fffe0ff */
[----:B------:R3:W4:Y:S01]  /*7710*/  @P0 LDS.128 R88, [R4+UR48+0x400] ;  /* 0x0004003004580984 */ /* 0x0007220008000c00 */
[--C-:B--2---:R-:W-:Y:S01]  /*7720*/  @P0 IMAD.IADD R3, R102, 0x1, R5.reuse ;  /* 0x0000000166030824 */ /* 0x104fe200078e0205 */
[C---:B------:R-:W-:Y:S01]  /*7730*/  @P0 IADD3 R0, PT, PT, R108.reuse, R7, RZ ;  /* 0x000000076c000210 */ /* 0x040fe20007ffe0ff */
[C---:B------:R-:W-:Y:S01]  /*7740*/  @P0 IMAD.IADD R6, R108.reuse, 0x1, R5 ;  /* 0x000000016c060824 */ /* 0x040fe200078e0205 */
[----:B------:R3:W2:Y:S02]  /*7750*/  @P0 LDS.128 R96, [R2+0x400] ;  /* 0x0004000002600984 */ /* 0x0006a40000000c00 */
[----:B------:R-:W-:Y:S02]  /*7760*/  @P0 IADD3 R8, PT, PT, R108, R3, RZ ;  /* 0x000000036c080210 */ /* 0x000fe40007ffe0ff */
[----:B------:R3:W1:Y:S04]  /*7770*/  @P0 LDS.128 R104, [R7+0x400] ;  /* 0x0004000007680984 */ /* 0x0006680000000c00 */
[----:B------:R3:W1:Y:S04]  /*7780*/  @P0 LDS.128 R112, [R0+0x400] ;  /* 0x0004000000700984 */ /* 0x0006680000000c00 */
[----:B------:R3:W1:Y:S04]  /*7790*/  @P0 LDS.128 R120, [R5+0x400] ;  /* 0x0004000005780984 */ /* 0x0006680000000c00 */
[----:B------:R3:W1:Y:S04]  /*77a0*/  @P0 LDS.128 R128, [R6+0x400] ;  /* 0x0004000006800984 */ /* 0x0006680000000c00 */
[----:B------:R3:W1:Y:S04]  /*77b0*/  @P0 LDS.128 R136, [R3+0x400] ;  /* 0x0004000003880984 */ /* 0x0006680000000c00 */
[----:B------:R3:W1:Y:S02]  /*77c0*/  @P0 LDS.128 R144, [R8+0x400] ;  /* 0x0004000008900984 */ /* 0x0006640000000c00 */
.L_x_119:
[----:B------:R-:W-:Y:S05]  /*77d0*/  BSYNC B1 ;  /* 0x0000000000017941 */ /* 0x000fea0003800000 */
.L_x_118:
[----:B---3--:R-:W-:Y:S05]  /*77e0*/  VIADD R3, R80, 0x40 ;  /* 0x0000004050037836 */ /* 0x008fea0000000000 */
[----:B------:R-:W-:Y:S04]  /*77f0*/  SHF.R.U32.HI R3, RZ, 0x15, R3 ;  /* 0x00000015ff037819 */ /* 0x000fe80000011603 */
[----:B------:R-:W-:Y:S11]  /*7800*/  LOP3.LUT P0, RZ, R3, 0x3, R162, 0x48, !PT ;  /* 0x0000000303ff7812 */ /* 0x000ff600078048a2 */
[----:B------:R-:W-:Y:S02]  /*7810*/  @!UPT UIADD3 URZ, UPT, UPT, URZ, URZ, URZ ;  /* 0x000000fffffff290 */ /* 0x000fe4000fffe0ff */
[----:B------:R-:W-:Y:S05]  /*7820*/  @!P0 BRA `(.L_x_123) ;  /* 0x0000000000408947 */ /* 0x000fea0003800000 */
[----:B------:R-:W3:Y:S01]  /*7830*/  LDCU.64 UR8, c[0x4][0x70] ;  /* 0x01000e00ff0877ac */ /* 0x000ee20008000a00 */
[----:B------:R-:W-:Y:S01]  /*7840*/  MOV R3, 0x0 ;  /* 0x0000000000037802 */ /* 0x000fe20000000f00 */
[----:B------:R-:W-:Y:S02]  /*7850*/  HFMA2 R12, -RZ, RZ, 0, 5.9604644775390625e-08 ;  /* 0x00000001ff0c7431 */ /* 0x000fe400000001ff */
[----:B------:R-:W-:Y:S02]  /*7860*/  IMAD.MOV.U32 R8, RZ, RZ, 0x192 ;  /* 0x00000192ff087424 */ /* 0x000fe400078e00ff */
[----:B------:R-:W-:Y:S01]  /*7870*/  IMAD.MOV.U32 R13, RZ, RZ, RZ ;  /* 0x000000ffff0d7224 */ /* 0x000fe200078e00ff */
[----:B------:R-:W5:Y:S01]  /*7880*/  LDCU.64 UR6, c[0x4][0x78] ;  /* 0x01000f00ff0677ac */ /* 0x000f620008000a00 */
[----:B------:R-:W1:Y:S01]  /*7890*/  LDC.64 R2, c[0x4][R3] ;  /* 0x0100000003027b82 */ /* 0x000e620000000a00 */
[----:B------:R-:W2:Y:S01]  /*78a0*/  LDCU.64 UR4, c[0x4][0x10] ;  /* 0x01000200ff0477ac */ /* 0x000ea20008000a00 */
[----:B---3--:R-:W-:Y:S01]  /*78b0*/  MOV R5, UR9 ;  /* 0x0000000900057c02 */ /* 0x008fe20008000f00 */
[----:B------:R-:W-:Y:S01]  /*78c0*/  IMAD.U32 R4, RZ, RZ, UR8 ;  /* 0x00000008ff047e24 */ /* 0x000fe2000f8e00ff */
[----:B-----5:R-:W-:Y:S01]  /*78d0*/  MOV R7, UR7 ;  /* 0x0000000700077c02 */ /* 0x020fe20008000f00 */
[----:B------:R-:W-:Y:S01]  /*78e0*/  IMAD.U32 R6, RZ, RZ, UR6 ;  /* 0x00000006ff067e24 */ /* 0x000fe2000f8e00ff */
[----:B--2---:R-:W-:Y:S01]  /*78f0*/  MOV R11, UR5 ;  /* 0x00000005000b7c02 */ /* 0x004fe20008000f00 */
[----:B------:R-:W-:Y:S02]  /*7900*/  IMAD.U32 R10, RZ, RZ, UR4 ;  /* 0x00000004ff0a7e24 */ /* 0x000fe4000f8e00ff */
[----:B------:R-:W-:Y:S07]  /*7910*/  LEPC R20, `(.L_x_123) ;  /* 0x000000001014794e */ /* 0x000fee0000000000 */
[----:B-1--4-:R-:W-:Y:S05]  /*7920*/  CALL.ABS.NOINC R2 ;  /* 0x0000000002007343 */ /* 0x012fea0003c00000 */
.L_x_123:
[----:B------:R-:W-:Y:S05]  /*7930*/  WARPSYNC.ALL ;  /* 0x0000000000007948 */ /* 0x000fea0003800000 */
[----:B------:R-:W-:Y:S01]  /*7940*/  R2UR UR4, R80 ;  /* 0x00000000500472ca */ /* 0x000fe200000e0000 */
[--C-:B----4-:R-:W-:Y:S01]  /*7950*/  HADD2.F32 R82, -RZ, R88.reuse.H0_H0 ;  /* 0x20000058ff527230 */ /* 0x110fe20000004100 */
[----:B------:R-:W-:Y:S01]  /*7960*/  ISETP.NE.AND P6, PT, R176, RZ, PT ;  /* 0x000000ffb000720c */ /* 0x000fe20003fc5270 */
[----:B------:R-:W-:Y:S01]  /*7970*/  HADD2.F32 R83, -RZ, R88.H1_H1 ;  /* 0x30000058ff537230 */ /* 0x000fe20000004100 */
[----:B--2---:R-:W-:Y:S01]  /*7980*/  MOV R0, UR51 ;  /* 0x0000003300007c02 */ /* 0x004fe20008000f00 */
[--C-:B------:R-:W-:Y:S01]  /*7990*/  HADD2.F32 R84, -RZ, R89.reuse.H0_H0 ;  /* 0x20000059ff547230 */ /* 0x100fe20000004100 */
[----:B------:R-:W-:Y:S01]  /*79a0*/  MOV R85, UR37 ;  /* 0x0000002500557c02 */ /* 0x000fe20008000f00 */
[----:B------:R-:W-:Y:S01]  /*79b0*/  HADD2.F32 R86, -RZ, R89.H1_H1 ;  /* 0x30000059ff567230 */ /* 0x000fe20000004100 */
[----:B------:R-:W-:Y:S01]  /*79c0*/  ISETP.NE.AND P0, PT, R170, RZ, PT ;  /* 0x000000ffaa00720c */ /* 0x000fe20003f05270 */
[----:B------:R-:W-:Y:S04]  /*79d0*/  BSSY.RECONVERGENT B0, `(.L_x_124) ;  /* 0x00000fc000007945 */ /* 0x000fe80003800200 */
[----:B------:R-:W2:Y:S02]  /*79e0*/  LDTM.x64 R4, tmem[UR4+0x40] ;  /* 0x00004004000479ee */ /* 0x000ea40008340000 */
[----:B------:R-:W-:Y:S04]  /*79f0*/  @P6 LEA R0, R0, UR48, 0x3 ;  /* 0x0000003000006c11 */ /* 0x000fe8000f8e18ff */
[----:B------:R-:W-:Y:S04]  /*7a00*/  @P6 IADD3 R0, PT, PT, R0, 0x70, RZ ;  /* 0x0000007000006810 */ /* 0x000fe80007ffe0ff */
[----:B------:R-:W-:Y:S01]  /*7a10*/  @P6 PRMT R85, R85, 0x654, R0 ;  /* 0x0000065455556816 */ /* 0x000fe20000000000 */
[C---:B--2---:R-:W-:Y:S01]  /*7a20*/  FMUL R0, R78.reuse, R4 ;  /* 0x000000044e007220 */ /* 0x044fe20000400000 */
[C---:B------:R-:W-:Y:S01]  /*7a30*/  FMUL R2, R78.reuse, R5 ;  /* 0x000000054e027220 */ /* 0x040fe20000400000 */
[C---:B------:R-:W-:Y:S01]  /*7a40*/  FMUL R3, R78.reuse, R6 ;  /* 0x000000064e037220 */ /* 0x040fe20000400000 */
[C---:B------:R-:W-:Y:S01]  /*7a50*/  FMUL R7, R78.reuse, R7 ;  /* 0x000000074e077220 */ /* 0x040fe20000400000 */
[C---:B------:R-:W-:Y:S01]  /*7a60*/  FFMA R0, R81.reuse, R82, R0 ;  /* 0x0000005251007223 */ /* 0x040fe20000000000 */
[C---:B------:R-:W-:Y:S01]  /*7a70*/  FFMA R2, R81.reuse, R83, R2 ;  /* 0x0000005351027223 */ /* 0x040fe20000000002 */
[--C-:B------:R-:W-:Y:S02]  /*7a80*/  HADD2.F32 R83, -RZ, R90.reuse.H0_H0 ;  /* 0x2000005aff537230 */ /* 0x100fe40000004100 */
[C---:B------:R-:W-:Y:S01]  /*7a90*/  FFMA R3, R81.reuse, R84, R3 ;  /* 0x0000005451037223 */ /* 0x040fe20000000003 */
[----:B------:R-:W-:Y:S01]  /*7aa0*/  FFMA R7, R81, R86, R7 ;  /* 0x0000005651077223 */ /* 0x000fe20000000007 */
[----:B------:R-:W-:Y:S01]  /*7ab0*/  FMUL R4, R78, R8 ;  /* 0x000000084e047220 */ /* 0x000fe20000400000 */
[----:B-1----:R-:W-:Y:S01]  /*7ac0*/  F2FP.F16.F32.PACK_AB R92, R2, R0 ;  /* 0x00000000025c723e */ /* 0x002fe200000000ff */
[----:B------:R-:W-:Y:S02]  /*7ad0*/  HADD2.F32 R82, -RZ, R90.H1_H1 ;  /* 0x3000005aff527230 */ /* 0x000fe40000004100 */
[C---:B------:R-:W-:Y:S01]  /*7ae0*/  FMUL R5, R78.reuse, R9 ;  /* 0x000000094e057220 */ /* 0x040fe20000400000 */
[----:B------:R-:W-:Y:S01]  /*7af0*/  F2FP.F16.F32.PACK_AB R93, R7, R3 ;  /* 0x00000003075d723e */ /* 0x000fe200000000ff */
        /* <DEDUP_REMOVED lines=19> */
[----:B------:R1:W-:Y:S01]  /*7c30*/  STS.128 [R178+UR48+0x4400], R92 ;  /* 0x0044005cb2007988 */ /* 0x0003e20008000c30 */
        /* <DEDUP_REMOVED lines=8> */
[C---:B------:R-:W-:Y:S01]  /*7cc0*/  FMUL R14, R78.reuse, R18 ;  /* 0x000000124e0e7220 */ /* 0x040fe20000400000 */
[----:B------:R-:W-:Y:S01]  /*7cd0*/  F2FP.F16.F32.PACK_AB R117, R15, R10 ;  /* 0x0000000a0f75723e */ /* 0x000fe200000000ff */
[C---:B------:R-:W-:Y:S01]  /*7ce0*/  FFMA R12, R81.reuse, R3, R12 ;  /* 0x00000003510c7223 */ /* 0x040fe2000000000c */
[--C-:B------:R-:W-:Y:S02]  /*7cf0*/  HADD2.F32 R3, -RZ, R99.reuse.H0_H0 ;  /* 0x20000063ff037230 */ /* 0x100fe40000004100 */
[C---:B------:R-:W-:Y:S01]  /*7d00*/  FFMA R13, R81.reuse, R0, R13 ;  /* 0x00000000510d7223 */ /* 0x040fe2000000000d */
[----:B------:R-:W-:Y:S02]  /*7d10*/  HADD2.F32 R2, -RZ, R99.H1_H1 ;  /* 0x30000063ff027230 */ /* 0x000fe40000004100 */
[C---:B------:R-:W-:Y:S01]  /*7d20*/  FMUL R19, R78.reuse, R19 ;  /* 0x000000134e137220 */ /* 0x040fe20000400000 */
[--C-:B------:R-:W-:Y:S02]  /*7d30*/  HADD2.F32 R83, -RZ, R104.reuse.H0_H0 ;  /* 0x20000068ff537230 */ /* 0x100fe40000004100 */
[----:B------:R-:W-:Y:S01]  /*7d40*/  FFMA R14, R81, R3, R14 ;  /* 0x00000003510e7223 */ /* 0x000fe2000000000e */
[----:B------:R-:W-:Y:S01]  /*7d50*/  F2FP.F16.F32.PACK_AB R118, R13, R12 ;  /* 0x0000000c0d76723e */ /* 0x000fe200000000ff */
        /* <DEDUP_REMOVED lines=38> */
[C---:B------:R-:W-:Y:S01]  /*7fc0*/  FMUL R31, R78.reuse, R31 ;  /* 0x0000001f4e1f7220 */ /* 0x040fe20000400000 */
[----:B------:R3:W-:Y:S01]  /*7fd0*/  STS.128 [R177+0x4400], R124 ;  /* 0x0044007cb1007388 */ /* 0x0007e20000000c00 */
[--C-:B------:R-:W-:Y:S02]  /*7fe0*/  HADD2.F32 R3, -RZ, R114.reuse.H0_H0 ;  /* 0x20000072ff037230 */ /* 0x100fe40000004100 */
[----:B------:R-:W-:Y:S01]  /*7ff0*/  FFMA R26, R81, R0, R26 ;  /* 0x00000000511a7223 */ /* 0x000fe2000000001a */
[----:B------:R-:W-:Y:S01]  /*8000*/  HADD2.F32 R0, -RZ, R113.H1_H1 ;  /* 0x30000071ff007230 */ /* 0x000fe20000004100 */
[----:B------:R-:W-:Y:S01]  /*8010*/  F2FP.F16.F32.PACK_AB R132, R25, R24 ;  /* 0x000000181984723e */ /* 0x000fe200000000ff */
[C---:B------:R-:W-:Y:S01]  /*8020*/  FMUL R28, R78.reuse, R32 ;  /* 0x000000204e1c7220 */ /* 0x040fe20000400000 */
[----:B------:R-:W-:Y:S02]  /*8030*/  HADD2.F32 R2, -RZ, R114.H1_H1 ;  /* 0x30000072ff027230 */ /* 0x000fe40000004100 */
[C---:B------:R-:W-:Y:S01]  /*8040*/  FMUL R29, R78.reuse, R33 ;  /* 0x000000214e1d7220 */ /* 0x040fe20000400000 */
[--C-:B------:R-:W-:Y:S02]  /*8050*/  HADD2.F32 R83, -RZ, R115.reuse.H0_H0 ;  /* 0x20000073ff537230 */ /* 0x100fe40000004100 */
[C---:B------:R-:W-:Y:S01]  /*8060*/  FFMA R31, R81.reuse, R0, R31 ;  /* 0x00000000511f7223 */ /* 0x040fe2000000001f */
[C---:B------:R-:W-:Y:S01]  /*8070*/  FFMA R28, R81.reuse, R3, R28 ;  /* 0x00000003511c7223 */ /* 0x040fe2000000001c */
[----:B------:R-:W-:Y:S01]  /*8080*/  FFMA R29, R81, R2, R29 ;  /* 0x00000002511d7223 */ /* 0x000fe2000000001d */
[C---:B------:R-:W-:Y:S01]  /*8090*/  FMUL R30, R78.reuse, R34 ;  /* 0x000000224e1e7220 */ /* 0x040fe20000400000 */
[----:B------:R-:W-:Y:S01]  /*80a0*/  HADD2.F32 R82, -RZ, R115.H1_H1 ;  /* 0x30000073ff527230 */ /* 0x000fe20000004100 */
[----:B------:R-:W-:Y:S01]  /*80b0*/  F2FP.F16.F32.PACK_AB R133, R31, R26 ;  /* 0x0000001a1f85723e */ /* 0x000fe200000000ff */
        /* <DEDUP_REMOVED lines=16> */
[----:B-1----:R-:W-:Y:S01]  /*81c0*/  F2FP.F16.F32.PACK_AB R92, R33, R32 ;  /* 0x00000020215c723e */ /* 0x002fe200000000ff */
        /* <DEDUP_REMOVED lines=42> */
[--C-:B------:R-:W-:Y:S02]  /*8470*/  HADD2.F32 R3, -RZ, R136.reuse.H0_H0 ;  /* 0x20000088ff037230 */ /* 0x100fe40000004100 */
[C---:B------:R-:W-:Y:S01]  /*8480*/  FFMA R46, R81.reuse, R83, R46 ;  /* 0x00000053512e7223 */ /* 0x040fe2000000002e */
[C---:B------:R-:W-:Y:S01]  /*8490*/  FMUL R48, R78.reuse, R52 ;  /* 0x000000344e307220 */ /* 0x040fe20000400000 */
        /* <DEDUP_REMOVED lines=17> */
[C---:B------:R-:W-:Y:S01]  /*85b0*/  FFMA R52, R81.reuse, R0, R52 ;  /* 0x0000000051347223 */ /* 0x040fe20000000034 */
[C---:B------:R-:W-:Y:S01]  /*85c0*/  FFMA R53, R81.reuse, R2, R53 ;  /* 0x0000000251357223 */ /* 0x040fe20000000035 */
[----:B------:R-:W-:Y:S02]  /*85d0*/  HADD2.F32 R0, -RZ, R139.H1_H1 ;  /* 0x3000008bff007230 */ /* 0x000fe40000004100 */
[----:B------:R-:W-:Y:S01]  /*85e0*/  FFMA R54, R81, R3, R54 ;  /* 0x0000000351367223 */ /* 0x000fe20000000036 */
[C---:B------:R-:W-:Y:S01]  /*85f0*/  FMUL R59, R78.reuse, R59 ;  /* 0x0000003b4e3b7220 */ /* 0x040fe20000400000 */
[--C-:B------:R-:W-:Y:S02]  /*8600*/  HADD2.F32 R3, -RZ, R144.reuse.H0_H0 ;  /* 0x20000090ff037230 */ /* 0x100fe40000004100 */
[C---:B------:R-:W-:Y:S01]  /*8610*/  FMUL R56, R78.reuse, R60 ;  /* 0x0000003c4e387220 */ /* 0x040fe20000400000 */
[----:B------:R-:W-:Y:S02]  /*8620*/  HADD2.F32 R2, -RZ, R144.H1_H1 ;  /* 0x30000090ff027230 */ /* 0x000fe40000004100 */
[C---:B------:R-:W-:Y:S01]  /*8630*/  FMUL R57, R78.reuse, R61 ;  /* 0x0000003d4e397220 */ /* 0x040fe20000400000 */
[--C-:B------:R-:W-:Y:S01]  /*8640*/  HADD2.F32 R83, -RZ, R145.reuse.H0_H0 ;  /* 0x20000091ff537230 */ /* 0x100fe20000004100 */
[----:B------:R-:W-:Y:S01]  /*8650*/  F2FP.F16.F32.PACK_AB R118, R45, R44 ;  /* 0x0000002c2d76723e */ /* 0x000fe200000000ff */
[C---:B------:R-:W-:Y:S01]  /*8660*/  FMUL R58, R78.reuse, R62 ;  /* 0x0000003e4e3a7220 */ /* 0x040fe20000400000 */
[----:B------:R-:W-:Y:S01]  /*8670*/  F2FP.F16.F32.PACK_AB R119, R51, R46 ;  /* 0x0000002e3377723e */ /* 0x000fe200000000ff */
[C---:B------:R-:W-:Y:S01]  /*8680*/  FFMA R59, R81.reuse, R0, R59 ;  /* 0x00000000513b7223 */ /* 0x040fe2000000003b */
[C---:B------:R-:W-:Y:S01]  /*8690*/  FFMA R56, R81.reuse, R3, R56 ;  /* 0x0000000351387223 */ /* 0x040fe20000000038 */
[----:B------:R-:W-:Y:S02]  /*86a0*/  HADD2.F32 R0, -RZ, R145.H1_H1 ;  /* 0x30000091ff007230 */ /* 0x000fe40000004100 */
[C---:B------:R-:W-:Y:S01]  /*86b0*/  FFMA R57, R81.reuse, R2, R57 ;  /* 0x0000000251397223 */ /* 0x040fe20000000039 */
[----:B------:R1:W-:Y:S01]  /*86c0*/  STS.128 [R183+0x4400], R116 ;  /* 0x00440074b7007388 */ /* 0x0003e20000000c00 */
[C---:B------:R-:W-:Y:S01]  /*86d0*/  FMUL R63, R78.reuse, R63 ;  /* 0x0000003f4e3f7220 */ /* 0x040fe20000400000 */
[--C-:B------:R-:W-:Y:S02]  /*86e0*/  HADD2.F32 R3, -RZ, R146.reuse.H0_H0 ;  /* 0x20000092ff037230 */ /* 0x100fe40000004100 */
[C---:B------:R-:W-:Y:S01]  /*86f0*/  FFMA R58, R81.reuse, R83, R58 ;  /* 0x00000053513a7223 */ /* 0x040fe2000000003a */
        /* <DEDUP_REMOVED lines=8> */
[----:B---3--:R-:W-:Y:S01]  /*8780*/  F2FP.F16.F32.PACK_AB R124, R49, R48 ;  /* 0x00000030317c723e */ /* 0x008fe200000000ff */
[----:B------:R-:W-:Y:S01]  /*8790*/  FFMA R60, R81, R3, R60 ;  /* 0x00000003513c7223 */ /* 0x000fe2000000003c */
[----:B------:R-:W-:Y:S01]  /*87a0*/  F2FP.F16.F32.PACK_AB R125, R55, R50 ;  /* 0x00000032377d723e */ /* 0x000fe200000000ff */
[----:B------:R-:W-:Y:S01]  /*87b0*/  FFMA R61, R81, R2, R61 ;  /* 0x00000002513d7223 */ /* 0x000fe2000000003d */
[----:B------:R-:W-:Y:S01]  /*87c0*/  F2FP.F16.F32.PACK_AB R126, R53, R52 ;  /* 0x00000034357e723e */ /* 0x000fe200000000ff */
[----:B------:R-:W-:Y:S01]  /*87d0*/  FFMA R62, R81, R83, R62 ;  /* 0x00000053513e7223 */ /* 0x000fe2000000003e */
[----:B------:R-:W-:Y:S01]  /*87e0*/  F2FP.F16.F32.PACK_AB R127, R59, R54 ;  /* 0x000000363b7f723e */ /* 0x000fe200000000ff */
[----:B------:R-:W-:Y:S01]  /*87f0*/  FFMA R67, R81, R82, R67 ;  /* 0x0000005251437223 */ /* 0x000fe20000000043 */
[----:B----4-:R-:W-:Y:S02]  /*8800*/  F2FP.F16.F32.PACK_AB R132, R57, R56 ;  /* 0x000000383984723e */ /* 0x010fe400000000ff */
[----:B------:R-:W-:Y:S01]  /*8810*/  F2FP.F16.F32.PACK_AB R133, R63, R58 ;  /* 0x0000003a3f85723e */ /* 0x000fe200000000ff */
[----:B------:R1:W-:Y:S01]  /*8820*/  STS.128 [R174+0x4400], R124 ;  /* 0x0044007cae007388 */ /* 0x0003e20000000c00 */
[----:B------:R-:W-:Y:S02]  /*8830*/  F2FP.F16.F32.PACK_AB R134, R61, R60 ;  /* 0x0000003c3d86723e */ /* 0x000fe400000000ff */
[----:B------:R-:W-:Y:S02]  /*8840*/  F2FP.F16.F32.PACK_AB R135, R67, R62 ;  /* 0x0000003e4387723e */ /* 0x000fe400000000ff */
[----:B------:R-:W-:Y:S02]  /*8850*/  LEA R0, R87, UR48, 0x3 ;  /* 0x0000003057007c11 */ /* 0x000fe4000f8e18ff */
[----:B------:R-:W-:Y:S01]  /*8860*/  @P6 SHF.L.U32 R3, R167, 0x1f, RZ ;  /* 0x0000001fa7036819 */ /* 0x000fe200000006ff */
        /* <DEDUP_REMOVED lines=9> */
[----:B------:R-:W-:Y:S02]  /*8900*/  UIADD3 UR8, UP0, UPT, UR52, 0x680, URZ ;  /* 0x0000068034087890 */ /* 0x000fe4000ff1e0ff */
[----:B------:R-:W-:Y:S02]  /*8910*/  UIADD3 UR5, UPT, UPT, UR41, 0x40, URZ ;  /* 0x0000004029057890 */ /* 0x000fe4000fffe0ff */
[----:B------:R-:W-:Y:S02]  /*8920*/  UIADD3 UR4, UPT, UPT, UR48, 0x4400, URZ ;  /* 0x0000440030047890 */ /* 0x000fe4000fffe0ff */
[----:B------:R-:W-:Y:S01]  /*8930*/  UIADD3.X UR9, UPT, UPT, URZ, UR53, URZ, UP0, !UPT ;  /* 0x00000035ff097290 */ /* 0x000fe200087fe4ff */
[----:B------:R-:W-:Y:S01]  /*8940*/  UMOV UR6, UR42 ;  /* 0x0000002a00067c82 */ /* 0x000fe20008000000 */
[----:B------:R-:W-:Y:S07]  /*8950*/  UMOV UR7, UR36 ;  /* 0x0000002400077c82 */ /* 0x000fee0008000000 */
[----:B------:R2:W-:Y:S01]  /*8960*/  UTMASTG.3D [UR4], [UR8] ;  /* 0x00000004080073b5 */ /* 0x0005e20008010000 */
[----:B------:R0:W-:Y:S01]  /*8970*/  UTMACMDFLUSH ;  /* 0x00000000000079b7 */ /* 0x0001e20000000000 */
[----:B--2---:R-:W-:Y:S04]  /*8980*/  DEPBAR.LE SB0, 0x1 ;  /* 0x000080400000791a */ /* 0x004fe80000000000 */
.L_x_125:
[----:B------:R-:W-:Y:S05]  /*8990*/  BSYNC.RECONVERGENT B0 ;  /* 0x0000000000007941 */ /* 0x000fea0003800200 */
.L_x_124:
[----:B------:R-:W-:Y:S01]  /*89a0*/  BAR.SYNC.DEFER_BLOCKING 0x1, 0x80 ;  /* 0x0042000000007b1d */ /* 0x000fe20000010000 */
[----:B------:R-:W-:Y:S04]  /*89b0*/  UIADD3 UR40, UPT, UPT, UR51, 0x1, URZ ;  /* 0x0000000133287890 */ /* 0x000fe8000fffe0ff */
[----:B------:R-:W-:Y:S04]  /*89c0*/  UISETP.NE.AND UP0, UPT, UR40, 0x4, UPT ;  /* 0x000000042800788c */ /* 0x000fe8000bf05270 */
[----:B------:R-:W-:Y:S01]  /*89d0*/  USEL UR40, UR40, URZ, UP0 ;  /* 0x000000ff28287287 */ /* 0x000fe20008000000 */
[----:B------:R2:W-:Y:S01]  /*89e0*/  @P6 SYNCS.ARRIVE.TRANS64.RED.A1T0 RZ, [R85+URZ], RZ ;  /* 0x000000ff55ff69a7 */ /* 0x0005e200081004ff */
[----:B------:R-:W-:Y:S01]  /*89f0*/  BSSY B1, `(.L_x_126) ;  /* 0x0000020000017945 */ /* 0x000fe20003800000 */
[----:B------:R-:W3:Y:S02]  /*8a00*/  @P6 SYNCS.PHASECHK.TRANS64.TRYWAIT P0, [R0+URZ+0x50], R3 ;  /* 0x00005003000065a7 */ /* 0x000ee400080011ff */
[----:B---3--:R-:W-:Y:S01]  /*8a10*/  @P6 SEL R101, RZ, 0x1, !P0 ;  /* 0x00000001ff656807 */ /* 0x008fe20004000000 */
[----:B--2---:R-:W-:Y:S06]  /*8a20*/  @!P6 BRA `(.L_x_127) ;  /* 0x000000000070e947 */ /* 0x004fec0003800000 */
        /* <DEDUP_REMOVED lines=9> */
[----:B------:R-:W-:Y:S04]  /*8ac0*/  SHF.L.U32 R7, R167, 0x1f, RZ ;  /* 0x0000001fa7077819 */ /* 0x000fe800000006ff */
[----:B------:R-:W2:Y:S02]  /*8ad0*/  SYNCS.PHASECHK.TRANS64.TRYWAIT P0, [R0+URZ+0x50], R7 ;  /* 0x00005007000075a7 */ /* 0x000ea400080011ff */
[----:B--2---:R-:W-:Y:S05]  /*8ae0*/  @!P0 BRA `(.L_x_130) ;  /* 0x00000034007c8947 */ /* 0x004fea0003800000 */
.L_x_129:
[----:B------:R-:W-:Y:S05]  /*8af0*/  BSYNC B0 ;  /* 0x0000000000007941 */ /* 0x000fea0003800000 */
.L_x_128:
        /* <DEDUP_REMOVED lines=15> */
.L_x_127:
[----:B------:R-:W-:Y:S05]  /*8bf0*/  BSYNC B1 ;  /* 0x0000000000017941 */ /* 0x000fea0003800000 */
.L_x_126:
        /* <DEDUP_REMOVED lines=21> */
.L_x_131:
[----:B------:R-:W-:Y:S05]  /*8d50*/  WARPSYNC.ALL ;  /* 0x0000000000007948 */ /* 0x000fea0003800000 */
[----:B------:R-:W-:Y:S01]  /*8d60*/  R2UR UR4, R80 ;  /* 0x00000000500472ca */ /* 0x000fe200000e0000 */
[--C-:B----4-:R-:W-:Y:S01]  /*8d70*/  HADD2.F32 R82, -RZ, R88.reuse.H0_H0 ;  /* 0x20000058ff527230 */ /* 0x110fe20000004100 */
[----:B------:R-:W-:Y:S01]  /*8d80*/  ISETP.NE.AND P6, PT, R176, RZ, PT ;  /* 0x000000ffb000720c */ /* 0x000fe20003fc5270 */
[----:B------:R-:W-:Y:S01]  /*8d90*/  HADD2.F32 R83, -RZ, R88.H1_H1 ;  /* 0x30000058ff537230 */ /* 0x000fe20000004100 */
[----:B------:R-:W-:Y:S01]  /*8da0*/  MOV R3, UR40 ;  /* 0x0000002800037c02 */ /* 0x000fe20008000f00 */
[----:B------:R-:W-:Y:S01]  /*8db0*/  BSSY.RECONVERGENT B0, `(.L_x_132) ;  /* 0x0000100000007945 */ /* 0x000fe20003800200 */
[----:B------:R-:W-:Y:S02]  /*8dc0*/  MOV R84, UR37 ;  /* 0x0000002500547c02 */ /* 0x000fe40008000f00 */
[----:B------:R-:W-:Y:S05]  /*8dd0*/  ISETP.NE.AND P0, PT, R170, RZ, PT ;  /* 0x000000ffaa00720c */ /* 0x000fea0003f05270 */
[----:B------:R-:W3:Y:S02]  /*8de0*/  LDTM.x64 R4, tmem[UR4+0x80] ;  /* 0x00008004000479ee */ /* 0x000ee40008340000 */
[----:B------:R-:W-:Y:S04]  /*8df0*/  @P6 LEA R3, R3, UR48, 0x3 ;  /* 0x0000003003036c11 */ /* 0x000fe8000f8e18ff */
[----:B------:R-:W-:Y:S04]  /*8e00*/  @P6 IADD3 R3, PT, PT, R3, 0x70, RZ ;  /* 0x0000007003036810 */ /* 0x000fe80007ffe0ff */
[----:B------:R-:W-:Y:S01]  /*8e10*/  @P6 PRMT R84, R84, 0x654, R3 ;  /* 0x0000065454546816 */ /* 0x000fe20000000003 */
[C---:B---3--:R-:W-:Y:S01]  /*8e20*/  FMUL R0, R78.reuse, R4 ;  /* 0x000000044e007220 */ /* 0x048fe20000400000 */
[C---:B------:R-:W-:Y:S01]  /*8e30*/  FMUL R3, R78.reuse, R6 ;  /* 0x000000064e037220 */ /* 0x040fe20000400000 */
[C---:B------:R-:W-:Y:S01]  /*8e40*/  FMUL R4, R78.reuse, R8 ;  /* 0x000000084e047220 */ /* 0x040fe20000400000 */
[C---:B------:R-:W-:Y:S01]  /*8e50*/  FMUL R6, R78.reuse, R10 ;  /* 0x0000000a4e067220 */ /* 0x040fe20000400000 */
[C---:B------:R-:W-:Y:S01]  /*8e60*/  FFMA R0, R81.reuse, R82, R0 ;  /* 0x0000005251007223 */ /* 0x040fe20000000000 */
[C---:B------:R-:W-:Y:S01]  /*8e70*/  FMUL R8, R78.reuse, R12 ;  /* 0x0000000c4e087220 */ /* 0x040fe20000400000 */
        /* <DEDUP_REMOVED lines=38> */
[--C-:B------:R-:W-:Y:S02]  /*90e0*/  HADD2.F32 R64, -RZ, R89.reuse.H0_H0 ;  /* 0x20000059ff407230 */ /* 0x100fe40000004100 */
[C---:B------:R-:W-:Y:S01]  /*90f0*/  FMUL R49, R78.reuse, R53 ;  /* 0x000000354e317220 */ /* 0x040fe20000400000 */
[C---:B------:R-:W-:Y:S01]  /*9100*/  FMUL R62, R78.reuse, R66 ;  /* 0x000000424e3e7220 */ /* 0x040fe20000400000 */
[----:B------:R-:W-:Y:S02]  /*9110*/  HADD2.F32 R66, -RZ, R89.H1_H1 ;  /* 0x30000059ff427230 */ /* 0x000fe40000004100 */
[C---:B------:R-:W-:Y:S01]  /*9120*/  FMUL R53, R78.reuse, R57 ;  /* 0x000000394e357220 */ /* 0x040fe20000400000 */
[C---:B------:R-:W-:Y:S01]  /*9130*/  FMUL R7, R78.reuse, R7 ;  /* 0x000000074e077220 */ /* 0x040fe20000400000 */
[C---:B------:R-:W-:Y:S01]  /*9140*/  FMUL R57, R78.reuse, R61 ;  /* 0x0000003d4e397220 */ /* 0x040fe20000400000 */
[----:B------:R-:W-:Y:S01]  /*9150*/  FMUL R61, R78, R65 ;  /* 0x000000414e3d7220 */ /* 0x000fe20000400000 */
[--C-:B------:R-:W-:Y:S02]  /*9160*/  HADD2.F32 R65, -RZ, R90.reuse.H0_H0 ;  /* 0x2000005aff417230 */ /* 0x100fe40000004100 */
[C---:B------:R-:W-:Y:S01]  /*9170*/  FFMA R2, R81.reuse, R83, R2 ;  /* 0x0000005351027223 */ /* 0x040fe20000000002 */
[C---:B------:R-:W-:Y:S01]  /*9180*/  FFMA R3, R81.reuse, R64, R3 ;  /* 0x0000004051037223 */ /* 0x040fe20000000003 */
[----:B------:R-:W-:Y:S02]  /*9190*/  HADD2.F32 R64, -RZ, R90.H1_H1 ;  /* 0x3000005aff407230 */ /* 0x000fe40000004100 */
[C---:B------:R-:W-:Y:S01]  /*91a0*/  FFMA R7, R81.reuse, R66, R7 ;  /* 0x0000004251077223 */ /* 0x040fe20000000007 */
[----:B------:R-:W-:Y:S01]  /*91b0*/  FFMA R4, R81, R65, R4 ;  /* 0x0000004151047223 */ /* 0x000fe20000000004 */
[--C-:B------:R-:W-:Y:S01]  /*91c0*/  HADD2.F32 R65, -RZ, R91.reuse.H0_H0 ;  /* 0x2000005bff417230 */ /* 0x100fe20000004100 */
[----:B-1----:R-:W-:Y:S01]  /*91d0*/  F2FP.F16.F32.PACK_AB R92, R2, R0 ;  /* 0x00000000025c723e */ /* 0x002fe200000000ff */
[----:B------:R-:W-:Y:S01]  /*91e0*/  HADD2.F32 R0, -RZ, R91.H1_H1 ;  /* 0x3000005bff007230 */ /* 0x000fe20000004100 */
[----:B------:R-:W-:Y:S01]  /*91f0*/  F2FP.F16.F32.PACK_AB R93, R7, R3 ;  /* 0x00000003075d723e */ /* 0x000fe200000000ff */
[--C-:B--2---:R-:W-:Y:S02]  /*9200*/  HADD2.F32 R3, -RZ, R96.reuse.H0_H0 ;  /* 0x20000060ff037230 */ /* 0x104fe40000004100 */
[C---:B------:R-:W-:Y:S01]  /*9210*/  FMUL R11, R78.reuse, R11 ;  /* 0x0000000b4e0b7220 */ /* 0x040fe20000400000 */
[----:B------:R-:W-:Y:S02]  /*9220*/  HADD2.F32 R2, -RZ, R96.H1_H1 ;  /* 0x30000060ff027230 */ /* 0x000fe40000004100 */
[C---:B------:R-:W-:Y:S01]  /*9230*/  FFMA R5, R81.reuse, R64, R5 ;  /* 0x0000004051057223 */ /* 0x040fe20000000005 */
[C---:B------:R-:W-:Y:S01]  /*9240*/  FFMA R6, R81.reuse, R65, R6 ;  /* 0x0000004151067223 */ /* 0x040fe20000000006 */
[C---:B------:R-:W-:Y:S01]  /*9250*/  FFMA R11, R81.reuse, R0, R11 ;  /* 0x00000000510b7223 */ /* 0x040fe2000000000b */
[--C-:B------:R-:W-:Y:S02]  /*9260*/  HADD2.F32 R0, -RZ, R97.reuse.H0_H0 ;  /* 0x20000061ff007230 */ /* 0x100fe40000004100 */
[C---:B------:R-:W-:Y:S01]  /*9270*/  FFMA R8, R81.reuse, R3, R8 ;  /* 0x0000000351087223 */ /* 0x040fe20000000008 */
[--C-:B------:R-:W-:Y:S02]  /*9280*/  HADD2.F32 R3, -RZ, R98.reuse.H0_H0 ;  /* 0x20000062ff037230 */ /* 0x100fe40000004100 */
[C---:B------:R-:W-:Y:S01]  /*9290*/  FFMA R9, R81.reuse, R2, R9 ;  /* 0x0000000251097223 */ /* 0x040fe20000000009 */
[----:B------:R-:W-:Y:S02]  /*92a0*/  HADD2.F32 R2, -RZ, R97.H1_H1 ;  /* 0x30000061ff027230 */ /* 0x000fe40000004100 */
[C---:B------:R-:W-:Y:S01]  /*92b0*/  FMUL R15, R78.reuse, R15 ;  /* 0x0000000f4e0f7220 */ /* 0x040fe20000400000 */
[----:B------:R-:W-:Y:S01]  /*92c0*/  FFMA R10, R81, R0, R10 ;  /* 0x00000000510a7223 */ /* 0x000fe2000000000a */
[----:B------:R-:W-:Y:S01]  /*92d0*/  HADD2.F32 R0, -RZ, R98.H1_H1 ;  /* 0x30000062ff007230 */ /* 0x000fe20000004100 */
[----:B------:R-:W-:Y:S01]  /*92e0*/  F2FP.F16.F32.PACK_AB R94, R5, R4 ;  /* 0x00000004055e723e */ /* 0x000fe200000000ff */
[--C-:B------:R-:W-:Y:S02]  /*92f0*/  HADD2.F32 R5, -RZ, R104.reuse.H0_H0 ;  /* 0x20000068ff057230 */ /* 0x100fe40000004100 */
[C---:B------:R-:W-:Y:S01]  /*9300*/  FFMA R15, R81.reuse, R2, R15 ;  /* 0x00000002510f7223 */ /* 0x040fe2000000000f */
[--C-:B------:R-:W-:Y:S02]  /*9310*/  HADD2.F32 R2, -RZ, R99.reuse.H1_H1 ;  /* 0x30000063ff027230 */ /* 0x100fe40000004100 */
[C---:B------:R-:W-:Y:S01]  /*9320*/  FFMA R12, R81.reuse, R3, R12 ;  /* 0x00000003510c7223 */ /* 0x040fe2000000000c */
[----:B------:R-:W-:Y:S02]  /*9330*/  HADD2.F32 R3, -RZ, R99.H0_H0 ;  /* 0x20000063ff037230 */ /* 0x000fe40000004100 */
[C---:B------:R-:W-:Y:S01]  /*9340*/  FMUL R19, R78.reuse, R19 ;  /* 0x000000134e137220 */ /* 0x040fe20000400000 */
[----:B------:R-:W-:Y:S02]  /*9350*/  HADD2.F32 R4, -RZ, R107.H1_H1 ;  /* 0x3000006bff047230 */ /* 0x000fe40000004100 */
[C---:B------:R-:W-:Y:S01]  /*9360*/  FFMA R13, R81.reuse, R0, R13 ;  /* 0x00000000510d7223 */ /* 0x040fe2000000000d */
[----:B------:R-:W-:Y:S02]  /*9370*/  HADD2.F32 R0, -RZ, R104.H1_H1 ;  /* 0x30000068ff007230 */ /* 0x000fe40000004100 */
[C---:B------:R-:W-:Y:S01]  /*9380*/  FFMA R14, R81.reuse, R3, R14 ;  /* 0x00000003510e7223 */ /* 0x040fe2000000000e */
[--C-:B------:R-:W-:Y:S02]  /*9390*/  HADD2.F32 R3, -RZ, R106.reuse.H0_H0 ;  /* 0x2000006aff037230 */ /* 0x100fe40000004100 */
[C---:B------:R-:W-:Y:S01]  /*93a0*/  FFMA R19, R81.reuse, R2, R19 ;  /* 0x0000000251137223 */ /* 0x040fe20000000013 */
[----:B------:R-:W-:Y:S02]  /*93b0*/  HADD2.F32 R2, -RZ, R105.H0_H0 ;  /* 0x20000069ff027230 */ /* 0x000fe40000004100 */
[C---:B------:R-:W-:Y:S01]  /*93c0*/  FFMA R16, R81.reuse, R5, R16 ;  /* 0x0000000551107223 */ /* 0x040fe20000000010 */
[----:B------:R-:W-:Y:S02]  /*93d0*/  HADD2.F32 R5, -RZ, R107.H0_H0 ;  /* 0x2000006bff057230 */ /* 0x000fe40000004100 */
[C---:B------:R-:W-:Y:S01]  /*93e0*/  FFMA R17, R81.reuse, R0, R17 ;  /* 0x0000000051117223 */ /* 0x040fe20000000011 */
[----:B------:R-:W-:Y:S02]  /*93f0*/  HADD2.F32 R0, -RZ, R105.H1_H1 ;  /* 0x30000069ff007230 */ /* 0x000fe40000004100 */
[C---:B------:R-:W-:Y:S01]  /*9400*/  FMUL R23, R78.reuse, R23 ;  /* 0x000000174e177220 */ /* 0x040fe20000400000 */
[C---:B------:R-:W-:Y:S01]  /*9410*/  FFMA R18, R81.reuse, R2, R18 ;  /* 0x0000000251127223 */ /* 0x040fe20000000012 */
[----:B------:R-:W-:Y:S02]  /*9420*/  HADD2.F32 R2, -RZ, R106.H1_H1 ;  /* 0x3000006aff027230 */ /* 0x000fe40000004100 */
[C---:B------:R-:W-:Y:S01]  /*9430*/  FMUL R27, R78.reuse, R27 ;  /* 0x0000001b4e1b7220 */ /* 0x040fe20000400000 */
[C---:B------:R-:W-:Y:S01]  /*9440*/  FFMA R23, R81.reuse, R0, R23 ;  /* 0x0000000051177223 */ /* 0x040fe20000000017 */
[----:B------:R-:W-:Y:S02]  /*9450*/  HADD2.F32 R0, -RZ, R112.H0_H0 ;  /* 0x20000070ff007230 */ /* 0x000fe40000004100 */
[C---:B------:R-:W-:Y:S01]  /*9460*/  FFMA R20, R81.reuse, R3, R20 ;  /* 0x0000000351147223 */ /* 0x040fe20000000014 */
[----:B------:R-:W-:Y:S02]  /*9470*/  HADD2.F32 R3, -RZ, R114.H0_H0 ;  /* 0x20000072ff037230 */ /* 0x000fe40000004100 */
[C---:B------:R-:W-:Y:S01]  /*9480*/  FFMA R21, R81.reuse, R2, R21 ;  /* 0x0000000251157223 */ /* 0x040fe20000000015 */
[C---:B------:R-:W-:Y:S01]  /*9490*/  FFMA R22, R81.reuse, R5, R22 ;  /* 0x0000000551167223 */ /* 0x040fe20000000016 */
[C---:B------:R-:W-:Y:S01]  /*94a0*/  FFMA R27, R81.reuse, R4, R27 ;  /* 0x00000004511b7223 */ /* 0x040fe2000000001b */
[C---:B------:R-:W-:Y:S01]  /*94b0*/  FFMA R24, R81.reuse, R0, R24 ;  /* 0x0000000051187223 */ /* 0x040fe20000000018 */
[----:B------:R-:W-:Y:S02]  /*94c0*/  HADD2.F32 R2, -RZ, R112.H1_H1 ;  /* 0x30000070ff027230 */ /* 0x000fe40000004100 */
[C---:B------:R-:W-:Y:S01]  /*94d0*/  FMUL R31, R78.reuse, R31 ;  /* 0x0000001f4e1f7220 */ /* 0x040fe20000400000 */
[----:B------:R-:W-:Y:S02]  /*94e0*/  HADD2.F32 R0, -RZ, R113.H0_H0 ;  /* 0x20000071ff007230 */ /* 0x000fe40000004100 */
[C---:B------:R-:W-:Y:S01]  /*94f0*/  FMUL R35, R78.reuse, R35 ;  /* 0x000000234e237220 */ /* 0x040fe20000400000 */
[----:B------:R-:W-:Y:S02]  /*9500*/  HADD2.F32 R5, -RZ, R115.H0_H0 ;  /* 0x20000073ff057230 */ /* 0x000fe40000004100 */
[C---:B------:R-:W-:Y:S01]  /*9510*/  FFMA R25, R81.reuse, R2, R25 ;  /* 0x0000000251197223 */ /* 0x040fe20000000019 */
[----:B------:R-:W-:Y:S02]  /*9520*/  HADD2.F32 R2, -RZ, R114.H1_H1 ;  /* 0x30000072ff027230 */ /* 0x000fe40000004100 */
[----:B------:R-:W-:Y:S01]  /*9530*/  FFMA R26, R81, R0, R26 ;  /* 0x00000000511a7223 */ /* 0x000fe2000000001a */
[----:B------:R-:W-:Y:S02]  /*9540*/  HADD2.F32 R0, -RZ, R113.H1_H1 ;  /* 0x30000071ff007230 */ /* 0x000fe40000004100 */
[C---:B------:R-:W-:Y:S01]  /*9550*/  FMUL R39, R78.reuse, R39 ;  /* 0x000000274e277220 */ /* 0x040fe20000400000 */
[----:B------:R-:W-:Y:S01]  /*9560*/  HADD2.F32 R4, -RZ, R115.H1_H1 ;  /* 0x30000073ff047230 */ /* 0x000fe20000004100 */
[----:B------:R-:W-:Y:S01]  /*9570*/  F2FP.F16.F32.PACK_AB R95, R11, R6 ;  /* 0x000000060b5f723e */ /* 0x000fe200000000ff */
[C---:B------:R-:W-:Y:S01]  /*9580*/  FMUL R43, R78.reuse, R43 ;  /* 0x0000002b4e2b7220 */ /* 0x040fe20000400000 */
[C---:B------:R-:W-:Y:S01]  /*9590*/  FFMA R31, R81.reuse, R0, R31 ;  /* 0x00000000511f7223 */ /* 0x040fe2000000001f */
[--C-:B------:R-:W-:Y:S02]  /*95a0*/  HADD2.F32 R0, -RZ, R120.reuse.H0_H0 ;  /* 0x20000078ff007230 */ /* 0x100fe40000004100 */
[C---:B------:R-:W-:Y:S01]  /*95b0*/  FFMA R28, R81.reuse, R3, R28 ;  /* 0x00000003511c7223 */ /* 0x040fe2000000001c */
[----:B------:R1:W-:Y:S01]  /*95c0*/  STS.128 [R178+UR48+0x8400], R92 ;  /* 0x0084005cb2007988 */ /* 0x0003e20008000c30 */
[C---:B------:R-:W-:Y:S01]  /*95d0*/  FFMA R29, R81.reuse, R2, R29 ;  /* 0x00000002511d7223 */ /* 0x040fe2000000001d */
[C---:B------:R-:W-:Y:S01]  /*95e0*/  FFMA R30, R81.reuse, R5, R30 ;  /* 0x00000005511e7223 */ /* 0x040fe2000000001e */
[C---:B------:R-:W-:Y:S01]  /*95f0*/  FFMA R35, R81.reuse, R4, R35 ;  /* 0x0000000451237223 */ /* 0x040fe20000000023 */
[----:B------:R-:W-:Y:S02]  /*9600*/  HADD2.F32 R2, -RZ, R120.H1_H1 ;  /* 0x30000078ff027230 */ /* 0x000fe40000004100 */
[----:B------:R-:W-:Y:S01]  /*9610*/  FFMA R32, R81, R0, R32 ;  /* 0x0000000051207223 */ /* 0x000fe20000000020 */
[--C-:B------:R-:W-:Y:S01]  /*9620*/  HADD2.F32 R3, -RZ, R121.reuse.H0_H0 ;  /* 0x20000079ff037230 */ /* 0x100fe20000004100 */
[----:B------:R-:W-:Y:S01]  /*9630*/  F2FP.F16.F32.PACK_AB R8, R9, R8 ;  /* 0x000000080908723e */ /* 0x000fe200000000ff */
[----:B------:R-:W-:Y:S02]  /*9640*/  HADD2.F32 R0, -RZ, R121.H1_H1 ;  /* 0x30000079ff007230 */ /* 0x000fe40000004100 */
[C---:B------:R-:W-:Y:S01]  /*9650*/  FFMA R33, R81.reuse, R2, R33 ;  /* 0x0000000251217223 */ /* 0x040fe20000000021 */
[--C-:B------:R-:W-:Y:S02]  /*9660*/  HADD2.F32 R5, -RZ, R123.reuse.H0_H0 ;  /* 0x2000007bff057230 */ /* 0x100fe40000004100 */
[C---:B------:R-:W-:Y:S01]  /*9670*/  FFMA R34, R81.reuse, R3, R34 ;  /* 0x0000000351227223 */ /* 0x040fe20000000022 */
[--C-:B------:R-:W-:Y:S02]  /*9680*/  HADD2.F32 R3, -RZ, R122.reuse.H0_H0 ;  /* 0x2000007aff037230 */ /* 0x100fe40000004100 */
[----:B------:R-:W-:Y:S01]  /*9690*/  FFMA R39, R81, R0, R39 ;  /* 0x0000000051277223 */ /* 0x000fe20000000027 */
[----:B------:R-:W-:Y:S01]  /*96a0*/  HADD2.F32 R0, -RZ, R122.H1_H1 ;  /* 0x3000007aff007230 */ /* 0x000fe20000004100 */
[----:B------:R-:W-:Y:S01]  /*96b0*/  F2FP.F16.F32.PACK_AB R9, R15, R10 ;  /* 0x0000000a0f09723e */ /* 0x000fe200000000ff */
[----:B------:R-:W-:Y:S02]  /*96c0*/  HADD2.F32 R2, -RZ, R123.H1_H1 ;  /* 0x3000007bff027230 */ /* 0x000fe40000004100 */
[C---:B------:R-:W-:Y:S01]  /*96d0*/  FFMA R36, R81.reuse, R3, R36 ;  /* 0x0000000351247223 */ /* 0x040fe20000000024 */
[--C-:B------:R-:W-:Y:S02]  /*96e0*/  HADD2.F32 R3, -RZ, R129.reuse.H0_H0 ;  /* 0x20000081ff037230 */ /* 0x100fe40000004100 */
[C---:B------:R-:W-:Y:S01]  /*96f0*/  FFMA R37, R81.reuse, R0, R37 ;  /* 0x0000000051257223 */ /* 0x040fe20000000025 */
[C---:B------:R-:W-:Y:S01]  /*9700*/  FFMA R38, R81.reuse, R5, R38 ;  /* 0x0000000551267223 */ /* 0x040fe20000000026 */
[--C-:B------:R-:W-:Y:S02]  /*9710*/  HADD2.F32 R0, -RZ, R128.reuse.H0_H0 ;  /* 0x20000080ff007230 */ /* 0x100fe40000004100 */
[----:B------:R-:W-:Y:S01]  /*9720*/  FFMA R43, R81, R2, R43 ;  /* 0x00000002512b7223 */ /* 0x000fe2000000002b */
[----:B------:R-:W-:Y:S01]  /*9730*/  HADD2.F32 R2, -RZ, R128.H1_H1 ;  /* 0x30000080ff027230 */ /* 0x000fe20000004100 */
[----:B------:R-:W-:Y:S01]  /*9740*/  F2FP.F16.F32.PACK_AB R10, R13, R12 ;  /* 0x0000000c0d0a723e */ /* 0x000fe200000000ff */
[C---:B------:R-:W-:Y:S01]  /*9750*/  FMUL R47, R78.reuse, R47 ;  /* 0x0000002f4e2f7220 */ /* 0x040fe20000400000 */
[----:B------:R-:W-:Y:S01]  /*9760*/  F2FP.F16.F32.PACK_AB R11, R19, R14 ;  /* 0x0000000e130b723e */ /* 0x000fe200000000ff */
[C---:B------:R-:W-:Y:S01]  /*9770*/  FFMA R40, R81.reuse, R0, R40 ;  /* 0x0000000051287223 */ /* 0x040fe20000000028 */
[----:B------:R-:W-:Y:S02]  /*9780*/  HADD2.F32 R0, -RZ, R129.H1_H1 ;  /* 0x30000081ff007230 */ /* 0x000fe40000004100 */
[C---:B------:R-:W-:Y:S01]  /*9790*/  FFMA R41, R81.reuse, R2, R41 ;  /* 0x0000000251297223 */ /* 0x040fe20000000029 */
[----:B------:R-:W-:Y:S01]  /*97a0*/  FFMA R42, R81, R3, R42 ;  /* 0x00000003512a7223 */ /* 0x000fe2000000002a */
[----:B------:R1:W-:Y:S01]  /*97b0*/  STS.128 [R180+0x8400], R8 ;  /* 0x00840008b4007388 */ /* 0x0003e20000000c00 */
[--C-:B------:R-:W-:Y:S01]  /*97c0*/  HADD2.F32 R3, -RZ, R130.reuse.H0_H0 ;  /* 0x20000082ff037230 */ /* 0x100fe20000004100 */
[----:B------:R-:W-:Y:S01]  /*97d0*/  F2FP.F16.F32.PACK_AB R16, R17, R16 ;  /* 0x000000101110723e */ /* 0x000fe200000000ff */
[----:B------:R-:W-:Y:S01]  /*97e0*/  HADD2.F32 R2, -RZ, R130.H1_H1 ;  /* 0x30000082ff027230 */ /* 0x000fe20000004100 */
[----:B------:R-:W-:Y:S01]  /*97f0*/  F2FP.F16.F32.PACK_AB R17, R23, R18 ;  /* 0x000000121711723e */ /* 0x000fe200000000ff */
[----:B------:R-:W-:Y:S01]  /*9800*/  FFMA R47, R81, R0, R47 ;  /* 0x00000000512f7223 */ /* 0x000fe2000000002f */
[--C-:B------:R-:W-:Y:S01]  /*9810*/  HADD2.F32 R5, -RZ, R131.reuse.H0_H0 ;  /* 0x20000083ff057230 */ /* 0x100fe20000004100 */
[----:B------:R-:W-:Y:S01]  /*9820*/  F2FP.F16.F32.PACK_AB R18, R21, R20 ;  /* 0x000000141512723e */ /* 0x000fe200000000ff */
[----:B------:R-:W-:Y:S01]  /*9830*/  HADD2.F32 R0, -RZ, R131.H1_H1 ;  /* 0x30000083ff007230 */ /* 0x000fe20000004100 */
[----:B------:R-:W-:Y:S01]  /*9840*/  F2FP.F16.F32.PACK_AB R19, R27, R22 ;  /* 0x000000161b13723e */ /* 0x000fe200000000ff */
[C---:B------:R-:W-:Y:S01]  /*9850*/  FMUL R51, R78.reuse, R51 ;  /* 0x000000334e337220 */ /* 0x040fe20000400000 */
[C---:B------:R-:W-:Y:S01]  /*9860*/  FFMA R44, R81.reuse, R3, R44 ;  /* 0x00000003512c7223 */ /* 0x040fe2000000002c */
[C---:B------:R-:W-:Y:S01]  /*9870*/  FFMA R45, R81.reuse, R2, R45 ;  /* 0x00000002512d7223 */ /* 0x040fe2000000002d */
[C---:B------:R-:W-:Y:S01]  /*9880*/  FFMA R46, R81.reuse, R5, R46 ;  /* 0x00000005512e7223 */ /* 0x040fe2000000002e */
[----:B------:R1:W-:Y:S01]  /*9890*/  STS.128 [R177+0x8400], R16 ;  /* 0x00840010b1007388 */ /* 0x0003e20000000c00 */
[----:B------:R-:W-:Y:S01]  /*98a0*/  FFMA R51, R81, R0, R51 ;  /* 0x0000000051337223 */ /* 0x000fe20000000033 */
[--C-:B------:R-:W-:Y:S01]  /*98b0*/  HADD2.F32 R3, -RZ, R136.reuse.H0_H0 ;  /* 0x20000088ff037230 */ /* 0x100fe20000004100 */
[----:B------:R-:W-:Y:S01]  /*98c0*/  F2FP.F16.F32.PACK_AB R24, R25, R24 ;  /* 0x000000181918723e */ /* 0x000fe200000000ff */
[----:B------:R-:W-:Y:S01]  /*98d0*/  HADD2.F32 R0, -RZ, R136.H1_H1 ;  /* 0x30000088ff007230 */ /* 0x000fe20000004100 */
[----:B------:R-:W-:Y:S01]  /*98e0*/  F2FP.F16.F32.PACK_AB R25, R31, R26 ;  /* 0x0000001a1f19723e */ /* 0x000fe200000000ff */
        /* <DEDUP_REMOVED lines=16> */
[----:B------:R-:W-:Y:S01]  /*99f0*/  FFMA R52, R81, R0, R52 ;  /* 0x0000000051347223 */ /* 0x000fe20000000034 */
[----:B------:R-:W-:Y:S01]  /*9a00*/  F2FP.F16.F32.PACK_AB R35, R43, R38 ;  /* 0x000000262b23723e */ /* 0x000fe200000000ff */
[C---:B------:R-:W-:Y:S01]  /*9a10*/  FFMA R53, R81.reuse, R2, R53 ;  /* 0x0000000251357223 */ /* 0x040fe20000000035 */
[----:B------:R-:W-:Y:S01]  /*9a20*/  FFMA R54, R81, R3, R54 ;  /* 0x0000000351367223 */ /* 0x000fe20000000036 */
[----:B------:R-:W-:Y:S01]  /*9a30*/  HADD2.F32 R0, -RZ, R139.H1_H1 ;  /* 0x3000008bff007230 */ /* 0x000fe20000004100 */
[----:B------:R-:W-:Y:S01]  /*9a40*/  F2FP.F16.F32.PACK_AB R40, R41, R40 ;  /* 0x000000282928723e */ /* 0x000fe200000000ff */
[----:B------:R1:W-:Y:S01]  /*9a50*/  STS.128 [R175+0x8400], R32 ;  /* 0x00840020af007388 */ /* 0x0003e20000000c00 */
[C---:B------:R-:W-:Y:S01]  /*9a60*/  FMUL R59, R78.reuse, R59 ;  /* 0x0000003b4e3b7220 */ /* 0x040fe20000400000 */
[--C-:B------:R-:W-:Y:S01]  /*9a70*/  HADD2.F32 R3, -RZ, R144.reuse.H0_H0 ;  /* 0x20000090ff037230 */ /* 0x100fe20000004100 */
[----:B------:R-:W-:Y:S01]  /*9a80*/  F2FP.F16.F32.PACK_AB R41, R47, R42 ;  /* 0x0000002a2f29723e */ /* 0x000fe200000000ff */
[----:B------:R-:W-:Y:S01]  /*9a90*/  HADD2.F32 R2, -RZ, R144.H1_H1 ;  /* 0x30000090ff027230 */ /* 0x000fe20000004100 */
[----:B------:R-:W-:Y:S01]  /*9aa0*/  F2FP.F16.F32.PACK_AB R42, R45, R44 ;  /* 0x0000002c2d2a723e */ /* 0x000fe200000000ff */
[--C-:B------:R-:W-:Y:S01]  /*9ab0*/  HADD2.F32 R5, -RZ, R145.reuse.H0_H0 ;  /* 0x20000091ff057230 */ /* 0x100fe20000004100 */
        /* <DEDUP_REMOVED lines=8> */
[----:B------:R-:W-:Y:S01]  /*9b40*/  FFMA R58, R81, R5, R58 ;  /* 0x00000005513a7223 */ /* 0x000fe2000000003a */
[----:B------:R-:W-:Y:S01]  /*9b50*/  HADD2.F32 R2, -RZ, R146.H1_H1 ;  /* 0x30000092ff027230 */ /* 0x000fe20000004100 */
[----:B------:R-:W-:Y:S01]  /*9b60*/  F2FP.F16.F32.PACK_AB R48, R49, R48 ;  /* 0x000000303130723e */ /* 0x000fe200000000ff */
[--C-:B------:R-:W-:Y:S01]  /*9b70*/  HADD2.F32 R5, -RZ, R147.reuse.H0_H0 ;  /* 0x20000093ff057230 */ /* 0x100fe20000004100 */
[----:B------:R-:W-:Y:S01]  /*9b80*/  F2FP.F16.F32.PACK_AB R49, R55, R50 ;  /* 0x000000323731723e */ /* 0x000fe200000000ff */
[----:B------:R-:W-:Y:S02]  /*9b90*/  HADD2.F32 R4, -RZ, R147.H1_H1 ;  /* 0x30000093ff047230 */ /* 0x000fe40000004100 */
[----:B------:R-:W-:Y:S01]  /*9ba0*/  FFMA R63, R81, R0, R63 ;  /* 0x00000000513f7223 */ /* 0x000fe2000000003f */
[----:B------:R-:W-:Y:S01]  /*9bb0*/  FMUL R67, R78, R67 ;  /* 0x000000434e437220 */ /* 0x000fe20000400000 */
[----:B------:R-:W-:Y:S01]  /*9bc0*/  F2FP.F16.F32.PACK_AB R50, R53, R52 ;  /* 0x000000343532723e */ /* 0x000fe200000000ff */
[----:B------:R-:W-:Y:S01]  /*9bd0*/  FFMA R60, R81, R3, R60 ;  /* 0x00000003513c7223 */ /* 0x000fe2000000003c */
[----:B------:R-:W-:Y:S01]  /*9be0*/  F2FP.F16.F32.PACK_AB R51, R59, R54 ;  /* 0x000000363b33723e */ /* 0x000fe200000000ff */
[C---:B------:R-:W-:Y:S01]  /*9bf0*/  FFMA R61, R81.reuse, R2, R61 ;  /* 0x00000002513d7223 */ /* 0x040fe2000000003d */
[C---:B------:R-:W-:Y:S01]  /*9c00*/  FFMA R62, R81.reuse, R5, R62 ;  /* 0x00000005513e7223 */ /* 0x040fe2000000003e */
[----:B------:R-:W-:Y:S01]  /*9c10*/  FFMA R67, R81, R4, R67 ;  /* 0x0000000451437223 */ /* 0x000fe20000000043 */
[----:B------:R-:W-:Y:S01]  /*9c20*/  F2FP.F16.F32.PACK_AB R56, R57, R56 ;  /* 0x000000383938723e */ /* 0x000fe200000000ff */
[----:B------:R1:W-:Y:S01]  /*9c30*/  STS.128 [R174+0x8400], R48 ;  /* 0x00840030ae007388 */ /* 0x0003e20000000c00 */
[----:B------:R-:W-:Y:S02]  /*9c40*/  F2FP.F16.F32.PACK_AB R57, R63, R58 ;  /* 0x0000003a3f39723e */ /* 0x000fe400000000ff */
        /* <DEDUP_REMOVED lines=22> */
.L_x_133:
[----:B------:R-:W-:Y:S05]  /*9db0*/  BSYNC.RECONVERGENT B0 ;  /* 0x0000000000007941 */ /* 0x000fea0003800200 */
.L_x_132:
        /* <DEDUP_REMOVED lines=13> */
[----:B-1----:R-:W-:Y:S04]  /*9e90*/  @P1 IADD3 R9, PT, PT, R87, UR48, RZ ;  /* 0x0000003057091c10 */ /* 0x002fe8000fffe0ff */
[----:B------:R-:W-:Y:S01]  /*9ea0*/  @P1 IADD3 R7, PT, PT, R102, R9, RZ ;  /* 0x0000000966071210 */ /* 0x000fe20007ffe0ff */
[--C-:B------:R-:W-:Y:S02]  /*9eb0*/  @P1 IMAD.IADD R5, R100, 0x1, R9.reuse ;  /* 0x0000000164051824 */ /* 0x100fe400078e0209 */
[----:B------:R-:W-:Y:S01]  /*9ec0*/  @P1 IMAD.IADD R2, R108, 0x1, R9 ;  /* 0x000000016c021824 */ /* 0x000fe200078e0209 */
[----:B------:R-:W-:Y:S06]  /*9ed0*/  @P0 BRA `(.L_x_137) ;  /* 0x00000000000c0947 */ /* 0x000fec0003800000 */
[----:B------:R-:W-:Y:S04]  /*9ee0*/  SHF.L.U32 R0, R167, 0x1f, RZ ;  /* 0x0000001fa7007819 */ /* 0x000fe800000006ff */
[----:B------:R-:W1:Y:S02]  /*9ef0*/  SYNCS.PHASECHK.TRANS64.TRYWAIT P0, [R3+URZ+0x50], R0 ;  /* 0x00005000030075a7 */ /* 0x000e6400080011ff */
[----:B-1----:R-:W-:Y:S05]  /*9f00*/  @!P0 BRA `(.L_x_138) ;  /* 0x0000002000888947 */ /* 0x002fea0003800000 */
.L_x_137:
[----:B------:R-:W-:Y:S05]  /*9f10*/  BSYNC B0 ;  /* 0x0000000000007941 */ /* 0x000fea0003800000 */
.L_x_136:
[----:B------:R-:W-:Y:S11]  /*9f20*/  ISETP.NE.AND P0, PT, R103, RZ, PT ;  /* 0x000000ff6700720c */ /* 0x000ff60003f05270 */
[----:B------:R-:W-:Y:S02]  /*9f30*/  @!UPT UIADD3 URZ, UPT, UPT, URZ, URZ, URZ ;  /* 0x000000fffffff290 */ /* 0x000fe4000fffe0ff */
[----:B------:R2:W3:Y:S01]  /*9f40*/  @P0 LDS.128 R88, [R87+UR48+0x400] ;  /* 0x0004003057580984 */ /* 0x0004e20008000c00 */
[----:B-1----:R-:W-:Y:S01]  /*9f50*/  @P0 IMAD.IADD R3, R102, 0x1, R5 ;  /* 0x0000000166030824 */ /* 0x002fe200078e0205 */
[C---:B------:R-:W-:Y:S01]  /*9f60*/  @P0 IADD3 R4, PT, PT, R108.reuse, R5, RZ ;  /* 0x000000056c040210 */ /* 0x040fe20007ffe0ff */
[C---:B------:R-:W-:Y:S01]  /*9f70*/  @P0 IMAD.IADD R0, R108.reuse, 0x1, R7 ;  /* 0x000000016c000824 */ /* 0x040fe200078e0207 */
[----:B------:R2:W4:Y:S02]  /*9f80*/  @P0 LDS.128 R96, [R2+0x400] ;  /* 0x0004000002600984 */ /* 0x0005240000000c00 */
[----:B------:R-:W-:Y:S02]  /*9f90*/  @P0 IADD3 R108, PT, PT, R108, R3, RZ ;  /* 0x000000036c6c0210 */ /* 0x000fe40007ffe0ff */
[----:B------:R2:W1:Y:S04]  /*9fa0*/  @P0 LDS.128 R104, [R7+0x400] ;  /* 0x0004000007680984 */ /* 0x0004680000000c00 */
[----:B------:R2:W1:Y:S04]  /*9fb0*/  @P0 LDS.128 R112, [R0+0x400] ;  /* 0x0004000000700984 */ /* 0x0004680000000c00 */
[----:B------:R2:W1:Y:S04]  /*9fc0*/  @P0 LDS.128 R120, [R5+0x400] ;  /* 0x0004000005780984 */ /* 0x0004680000000c00 */
[----:B------:R2:W1:Y:S04]  /*9fd0*/  @P0 LDS.128 R128, [R4+0x400] ;  /* 0x0004000004800984 */ /* 0x0004680000000c00 */
[----:B------:R2:W1:Y:S04]  /*9fe0*/  @P0 LDS.128 R136, [R3+0x400] ;  /* 0x0004000003880984 */ /* 0x0004680000000c00 */
[----:B------:R2:W1:Y:S02]  /*9ff0*/  @P0 LDS.128 R144, [R108+0x400] ;  /* 0x000400006c900984 */ /* 0x0004640000000c00 */
.L_x_135:
[----:B------:R-:W-:Y:S05]  /*a000*/  BSYNC B1 ;  /* 0x0000000000017941 */ /* 0x000fea0003800000 */
.L_x_134:
[----:B--2---:R-:W-:Y:S05]  /*a010*/  VIADD R3, R80, 0xc0 ;  /* 0x000000c050037836 */ /* 0x004fea0000000000 */
[----:B------:R-:W-:Y:S04]  /*a020*/  SHF.R.U32.HI R3, RZ, 0x15, R3 ;  /* 0x00000015ff037819 */ /* 0x000fe80000011603 */
[----:B------:R-:W-:Y:S11]  /*a030*/  LOP3.LUT P0, RZ, R3, 0x3, R162, 0x48, !PT ;  /* 0x0000000303ff7812 */ /* 0x000ff600078048a2 */
[----:B------:R-:W-:Y:S02]  /*a040*/  @!UPT UIADD3 URZ, UPT, UPT, URZ, URZ, URZ ;  /* 0x000000fffffff290 */ /* 0x000fe4000fffe0ff */
[----:B------:R-:W-:Y:S05]  /*a050*/  @!P0 BRA `(.L_x_139) ;  /* 0x0000000000408947 */ /* 0x000fea0003800000 */
[----:B------:R-:W2:Y:S01]  /*a060*/  LDCU.64 UR8, c[0x4][0x70] ;  /* 0x01000e00ff0877ac */ /* 0x000ea20008000a00 */
[----:B------:R-:W-:Y:S01]  /*a070*/  MOV R3, 0x0 ;  /* 0x0000000000037802 */ /* 0x000fe20000000f00 */
[----:B------:R-:W-:Y:S02]  /*a080*/  HFMA2 R12, -RZ, RZ, 0, 5.9604644775390625e-08 ;  /* 0x00000001ff0c7431 */ /* 0x000fe400000001ff */
[----:B-1----:R-:W-:Y:S02]  /*a090*/  IMAD.MOV.U32 R8, RZ, RZ, 0x192 ;  /* 0x00000192ff087424 */ /* 0x002fe400078e00ff */
[----:B------:R-:W-:Y:S01]  /*a0a0*/  IMAD.MOV.U32 R13, RZ, RZ, RZ ;  /* 0x000000ffff0d7224 */ /* 0x000fe200078e00ff */
[----:B------:R-:W1:Y:S01]  /*a0b0*/  LDCU.64 UR6, c[0x4][0x78] ;  /* 0x01000f00ff0677ac */ /* 0x000e620008000a00 */
[----:B------:R-:W3:Y:S01]  /*a0c0*/  LDC.64 R2, c[0x4][R3] ;  /* 0x0100000003027b82 */ /* 0x000ee20000000a00 */
[----:B------:R-:W5:Y:S01]  /*a0d0*/  LDCU.64 UR4, c[0x4][0x10] ;  /* 0x01000200ff0477ac */ /* 0x000f620008000a00 */
[----:B--2---:R-:W-:Y:S01]  /*a0e0*/  MOV R5, UR9 ;  /* 0x0000000900057c02 */ /* 0x004fe20008000f00 */
[----:B------:R-:W-:Y:S01]  /*a0f0*/  IMAD.U32 R4, RZ, RZ, UR8 ;  /* 0x00000008ff047e24 */ /* 0x000fe2000f8e00ff */
[----:B-1----:R-:W-:Y:S01]  /*a100*/  MOV R7, UR7 ;  /* 0x0000000700077c02 */ /* 0x002fe20008000f00 */
[----:B------:R-:W-:Y:S01]  /*a110*/  IMAD.U32 R6, RZ, RZ, UR6 ;  /* 0x00000006ff067e24 */ /* 0x000fe2000f8e00ff */
[----:B-----5:R-:W-:Y:S01]  /*a120*/  MOV R11, UR5 ;  /* 0x00000005000b7c02 */ /* 0x020fe20008000f00 */
[----:B------:R-:W-:Y:S02]  /*a130*/  IMAD.U32 R10, RZ, RZ, UR4 ;  /* 0x00000004ff0a7e24 */ /* 0x000fe4000f8e00ff */
[----:B------:R-:W-:Y:S07]  /*a140*/  LEPC R20, `(.L_x_139) ;  /* 0x000000001014794e */ /* 0x000fee0000000000 */
[----:B---34-:R-:W-:Y:S05]  /*a150*/  CALL.ABS.NOINC R2 ;  /* 0x0000000002007343 */ /* 0x018fea0003c00000 */
.L_x_139:
[----:B------:R-:W-:Y:S01]  /*a160*/  ISETP.NE.AND P0, PT, R170, RZ, PT ;  /* 0x000000ffaa00720c */ /* 0x000fe20003f05270 */
[----:B------:R-:W-:Y:S05]  /*a170*/  WARPSYNC.ALL ;  /* 0x0000000000007948 */ /* 0x000fea0003800000 */
[----:B------:R-:W-:Y:S01]  /*a180*/  R2UR UR4, R80 ;  /* 0x00000000500472ca */ /* 0x000fe200000e0000 */
[--C-:B---3--:R-:W-:Y:S01]  /*a190*/  HADD2.F32 R82, -RZ, R88.reuse.H0_H0 ;  /* 0x20000058ff527230 */ /* 0x108fe20000004100 */
[----:B------:R-:W-:Y:S01]  /*a1a0*/  IADD3 R179, PT, PT, R179, 0xd0, RZ ;  /* 0x000000d0b3b37810 */ /* 0x000fe20007ffe0ff */
[----:B------:R-:W-:Y:S01]  /*a1b0*/  HADD2.F32 R84, -RZ, R88.H1_H1 ;  /* 0x30000058ff547230 */ /* 0x000fe20000004100 */
[----:B------:R-:W-:Y:S01]  /*a1c0*/  BSSY.RECONVERGENT B0, `(.L_x_140) ;  /* 0x00000fc000007945 */ /* 0x000fe20003800200 */
[--C-:B------:R-:W-:Y:S01]  /*a1d0*/  HADD2.F32 R83, -RZ, R89.reuse.H0_H0 ;  /* 0x20000059ff537230 */ /* 0x100fe20000004100 */
[----:B------:R-:W-:Y:S01]  /*a1e0*/  LOP3.LUT R179, R179, 0xfefffff8, RZ, 0xc0, !PT ;  /* 0xfefffff8b3b37812 */ /* 0x000fe200078ec0ff */
[----:B------:R-:W-:Y:S02]  /*a1f0*/  HADD2.F32 R86, -RZ, R89.H1_H1 ;  /* 0x30000059ff567230 */ /* 0x000fe40000004100 */
[--C-:B------:R-:W-:Y:S02]  /*a200*/  HADD2.F32 R85, -RZ, R90.reuse.H0_H0 ;  /* 0x2000005aff557230 */ /* 0x100fe40000004100 */
[----:B------:R-:W-:Y:S02]  /*a210*/  HADD2.F32 R88, -RZ, R90.H1_H1 ;  /* 0x3000005aff587230 */ /* 0x000fe40000004100 */
[----:B-1----:R-:W1:Y:S01]  /*a220*/  LDTM.x64 R4, tmem[UR4+0xc0] ;  /* 0x0000c004000479ee */ /* 0x002e620008340000 */
[----:B------:R-:W-:Y:S01]  /*a230*/  NOP ;  /* 0x0000000000007918 */ /* 0x000fe20000000000 */
[----:B-1----:R1:W-:Y:S01]  /*a240*/  SYNCS.ARRIVE.TRANS64.RED.A1T0 RZ, [R179+URZ], RZ ;  /* 0x000000ffb3ff79a7 */ /* 0x0023e200081004ff */
[--C-:B------:R-:W-:Y:S02]  /*a250*/  HADD2.F32 R87, -RZ, R91.reuse.H0_H0 ;  /* 0x2000005bff577230 */ /* 0x100fe40000004100 */
[----:B------:R-:W-:Y:S02]  /*a260*/  HADD2.F32 R90, -RZ, R91.H1_H1 ;  /* 0x3000005bff5a7230 */ /* 0x000fe40000004100 */
[--C-:B----4-:R-:W-:Y:S02]  /*a270*/  HADD2.F32 R89, -RZ, R96.reuse.H0_H0 ;  /* 0x20000060ff597230 */ /* 0x110fe40000004100 */
[----:B------:R-:W-:Y:S02]  /*a280*/  HADD2.F32 R91, -RZ, R96.H1_H1 ;  /* 0x30000060ff5b7230 */ /* 0x000fe40000004100 */
[--C-:B------:R-:W-:Y:S02]  /*a290*/  HADD2.F32 R92, -RZ, R97.reuse.H0_H0 ;  /* 0x20000061ff5c7230 */ /* 0x100fe40000004100 */
[----:B------:R-:W-:Y:S02]  /*a2a0*/  HADD2.F32 R94, -RZ, R97.H1_H1 ;  /* 0x30000061ff5e7230 */ /* 0x000fe40000004100 */
[--C-:B------:R-:W-:Y:S02]  /*a2b0*/  HADD2.F32 R93, -RZ, R98.reuse.H0_H0 ;  /* 0x20000062ff5d7230 */ /* 0x100fe40000004100 */
[----:B------:R-:W-:Y:S02]  /*a2c0*/  HADD2.F32 R96, -RZ, R98.H1_H1 ;  /* 0x30000062ff607230 */ /* 0x000fe40000004100 */
[--C-:B------:R-:W-:Y:S02]  /*a2d0*/  HADD2.F32 R95, -RZ, R99.reuse.H0_H0 ;  /* 0x20000063ff5f7230 */ /* 0x100fe40000004100 */
[----:B------:R-:W-:Y:S02]  /*a2e0*/  HADD2.F32 R98, -RZ, R99.H1_H1 ;  /* 0x30000063ff627230 */ /* 0x000fe40000004100 */
[--C-:B------:R-:W-:Y:S02]  /*a2f0*/  HADD2.F32 R97, -RZ, R104.reuse.H0_H0 ;  /* 0x20000068ff617230 */ /* 0x100fe40000004100 */
[C---:B------:R-:W-:Y:S01]  /*a300*/  FMUL R4, R78.reuse, R4 ;  /* 0x000000044e047220 */ /* 0x040fe20000400000 */
[C---:B------:R-:W-:Y:S01]  /*a310*/  FMUL R5, R78.reuse, R5 ;  /* 0x000000054e057220 */ /* 0x040fe20000400000 */
[C---:B------:R-:W-:Y:S01]  /*a320*/  FMUL R6, R78.reuse, R6 ;  /* 0x000000064e067220 */ /* 0x040fe20000400000 */
[C---:B------:R-:W-:Y:S01]  /*a330*/  FMUL R7, R78.reuse, R7 ;  /* 0x000000074e077220 */ /* 0x040fe20000400000 */
[C---:B------:R-:W-:Y:S01]  /*a340*/  FFMA R4, R81.reuse, R82, R4 ;  /* 0x0000005251047223 */ /* 0x040fe20000000004 */
[C---:B------:R-:W-:Y:S01]  /*a350*/  FFMA R5, R81.reuse, R84, R5 ;  /* 0x0000005451057223 */ /* 0x040fe20000000005 */
[C---:B------:R-:W-:Y:S01]  /*a360*/  FFMA R6, R81.reuse, R83, R6 ;  /* 0x0000005351067223 */ /* 0x040fe20000000006 */
[----:B------:R-:W-:Y:S01]  /*a370*/  FFMA R7, R81, R86, R7 ;  /* 0x0000005651077223 */ /* 0x000fe20000000007 */
[C---:B------:R-:W-:Y:S01]  /*a380*/  FMUL R8, R78.reuse, R8 ;  /* 0x000000084e087220 */ /* 0x040fe20000400000 */
[C---:B------:R-:W-:Y:S01]  /*a390*/  FMUL R9, R78.reuse, R9 ;  /* 0x000000094e097220 */ /* 0x040fe20000400000 */
[----:B------:R-:W-:Y:S01]  /*a3a0*/  F2FP.F16.F32.PACK_AB R4, R5, R4 ;  /* 0x000000040504723e */ /* 0x000fe200000000ff */
[C---:B------:R-:W-:Y:S01]  /*a3b0*/  FMUL R10, R78.reuse, R10 ;  /* 0x0000000a4e0a7220 */ /* 0x040fe20000400000 */
[----:B------:R-:W-:Y:S01]  /*a3c0*/  F2FP.F16.F32.PACK_AB R5, R7, R6 ;  /* 0x000000060705723e */ /* 0x000fe200000000ff */
[C---:B------:R-:W-:Y:S01]  /*a3d0*/  FFMA R8, R81.reuse, R85, R8 ;  /* 0x0000005551087223 */ /* 0x040fe20000000008 */
[C---:B------:R-:W-:Y:S01]  /*a3e0*/  FFMA R9, R81.reuse, R88, R9 ;  /* 0x0000005851097223 */ /* 0x040fe20000000009 */
[----:B------:R-:W-:Y:S01]  /*a3f0*/  FFMA R10, R81, R87, R10 ;  /* 0x00000057510a7223 */ /* 0x000fe2000000000a */
[C---:B------:R-:W-:Y:S01]  /*a400*/  FMUL R11, R78.reuse, R11 ;  /* 0x0000000b4e0b7220 */ /* 0x040fe20000400000 */
[C---:B------:R-:W-:Y:S01]  /*a410*/  FMUL R0, R78.reuse, R12 ;  /* 0x0000000c4e007220 */ /* 0x040fe20000400000 */
[C---:B------:R-:W-:Y:S01]  /*a420*/  FMUL R2, R78.reuse, R13 ;  /* 0x0000000d4e027220 */ /* 0x040fe20000400000 */
[----:B------:R-:W-:Y:S01]  /*a430*/  F2FP.F16.F32.PACK_AB R6, R9, R8 ;  /* 0x000000080906723e */ /* 0x000fe200000000ff */
[C---:B------:R-:W-:Y:S01]  /*a440*/  FFMA R11, R81.reuse, R90, R11 ;  /* 0x0000005a510b7223 */ /* 0x040fe2000000000b */
[C---:B------:R-:W-:Y:S01]  /*a450*/  FFMA R0, R81.reuse, R89, R0 ;  /* 0x0000005951007223 */ /* 0x040fe20000000000 */
[----:B------:R-:W-:Y:S01]  /*a460*/  FFMA R2, R81, R91, R2 ;  /* 0x0000005b51027223 */ /* 0x000fe20000000002 */
[C---:B------:R-:W-:Y:S01]  /*a470*/  FMUL R3, R78.reuse, R14 ;  /* 0x0000000e4e037220 */ /* 0x040fe20000400000 */
[C---:B------:R-:W-:Y:S01]  /*a480*/  FMUL R15, R78.reuse, R15 ;  /* 0x0000000f4e0f7220 */ /* 0x040fe20000400000 */
[----:B------:R-:W-:Y:S01]  /*a490*/  F2FP.F16.F32.PACK_AB R7, R11, R10 ;  /* 0x0000000a0b07723e */ /* 0x000fe200000000ff */
[----:B------:R-:W-:Y:S01]  /*a4a0*/  FMUL R12, R78, R16 ;  /* 0x000000104e0c7220 */ /* 0x000fe20000400000 */
[----:B------:R-:W-:Y:S01]  /*a4b0*/  F2FP.F16.F32.PACK_AB R8, R2, R0 ;  /* 0x000000000208723e */ /* 0x000fe200000000ff */
[C---:B------:R-:W-:Y:S01]  /*a4c0*/  FFMA R3, R81.reuse, R92, R3 ;  /* 0x0000005c51037223 */ /* 0x040fe20000000003 */
[C---:B------:R-:W-:Y:S01]  /*a4d0*/  FFMA R15, R81.reuse, R94, R15 ;  /* 0x0000005e510f7223 */ /* 0x040fe2000000000f */
[----:B------:R1:W-:Y:S01]  /*a4e0*/  STS.128 [R178+UR48+0xc400], R4 ;  /* 0x00c40004b2007988 */ /* 0x0003e20008000c30 */
[----:B------:R-:W-:Y:S01]  /*a4f0*/  FFMA R12, R81, R93, R12 ;  /* 0x0000005d510c7223 */ /* 0x000fe2000000000c */
[C---:B------:R-:W-:Y:S01]  /*a500*/  FMUL R13, R78.reuse, R17 ;  /* 0x000000114e0d7220 */ /* 0x040fe20000400000 */
[C---:B------:R-:W-:Y:S01]  /*a510*/  FMUL R14, R78.reuse, R18 ;  /* 0x000000124e0e7220 */ /* 0x040fe20000400000 */
[----:B------:R-:W-:Y:S01]  /*a520*/  F2FP.F16.F32.PACK_AB R9, R15, R3 ;  /* 0x000000030f09723e */ /* 0x000fe200000000ff */
[C---:B------:R-:W-:Y:S01]  /*a530*/  FMUL R19, R78.reuse, R19 ;  /* 0x000000134e137220 */ /* 0x040fe20000400000 */
[C---:B------:R-:W-:Y:S01]  /*a540*/  FFMA R13, R81.reuse, R96, R13 ;  /* 0x00000060510d7223 */ /* 0x040fe2000000000d */
[C---:B------:R-:W-:Y:S01]  /*a550*/  FFMA R14, R81.reuse, R95, R14 ;  /* 0x0000005f510e7223 */ /* 0x040fe2000000000e */
[----:B------:R-:W-:Y:S02]  /*a560*/  HADD2.F32 R100, -RZ, R104.H1_H1 ;  /* 0x30000068ff647230 */ /* 0x000fe40000004100 */
[----:B------:R-:W-:Y:S01]  /*a570*/  FFMA R19, R81, R98, R19 ;  /* 0x0000006251137223 */ /* 0x000fe20000000013 */
[C---:B------:R-:W-:Y:S01]  /*a580*/  FMUL R16, R78.reuse, R20 ;  /* 0x000000144e107220 */ /* 0x040fe20000400000 */
[----:B------:R-:W-:Y:S01]  /*a590*/  F2FP.F16.F32.PACK_AB R10, R13, R12 ;  /* 0x0000000c0d0a723e */ /* 0x000fe200000000ff */
[--C-:B------:R-:W-:Y:S02]  /*a5a0*/  HADD2.F32 R99, -RZ, R105.reuse.H0_H0 ;  /* 0x20000069ff637230 */ /* 0x100fe40000004100 */
[C---:B------:R-:W-:Y:S01]  /*a5b0*/  FMUL R17, R78.reuse, R21 ;  /* 0x000000154e117220 */ /* 0x040fe20000400000 */
[----:B------:R-:W-:Y:S01]  /*a5c0*/  F2FP.F16.F32.PACK_AB R11, R19, R14 ;  /* 0x0000000e130b723e */ /* 0x000fe200000000ff */
[C---:B------:R-:W-:Y:S01]  /*a5d0*/  FFMA R16, R81.reuse, R97, R16 ;  /* 0x0000006151107223 */ /* 0x040fe20000000010 */
[----:B------:R-:W-:Y:S02]  /*a5e0*/  HADD2.F32 R102, -RZ, R105.H1_H1 ;  /* 0x30000069ff667230 */ /* 0x000fe40000004100 */
[----:B------:R-:W-:Y:S01]  /*a5f0*/  FFMA R17, R81, R100, R17 ;  /* 0x0000006451117223 */ /* 0x000fe20000000011 */
[C---:B------:R-:W-:Y:S01]  /*a600*/  FMUL R18, R78.reuse, R22 ;  /* 0x000000164e127220 */ /* 0x040fe20000400000 */
[----:B------:R1:W-:Y:S01]  /*a610*/  STS.128 [R180+0xc400], R8 ;  /* 0x00c40008b4007388 */ /* 0x0003e20000000c00 */
[--C-:B------:R-:W-:Y:S02]  /*a620*/  HADD2.F32 R101, -RZ, R106.reuse.H0_H0 ;  /* 0x2000006aff657230 */ /* 0x100fe40000004100 */
[C---:B------:R-:W-:Y:S01]  /*a630*/  FMUL R23, R78.reuse, R23 ;  /* 0x000000174e177220 */ /* 0x040fe20000400000 */
[----:B------:R-:W-:Y:S01]  /*a640*/  F2FP.F16.F32.PACK_AB R16, R17, R16 ;  /* 0x000000101110723e */ /* 0x000fe200000000ff */
[C---:B------:R-:W-:Y:S01]  /*a650*/  FFMA R18, R81.reuse, R99, R18 ;  /* 0x0000006351127223 */ /* 0x040fe20000000012 */
[----:B------:R-:W-:Y:S02]  /*a660*/  HADD2.F32 R104, -RZ, R106.H1_H1 ;  /* 0x3000006aff687230 */ /* 0x000fe40000004100 */
[----:B------:R-:W-:Y:S01]  /*a670*/  FFMA R23, R81, R102, R23 ;  /* 0x0000006651177223 */ /* 0x000fe20000000017 */
[C---:B------:R-:W-:Y:S01]  /*a680*/  FMUL R20, R78.reuse, R24 ;  /* 0x000000184e147220 */ /* 0x040fe20000400000 */
[--C-:B------:R-:W-:Y:S02]  /*a690*/  HADD2.F32 R103, -RZ, R107.reuse.H0_H0 ;  /* 0x2000006bff677230 */ /* 0x100fe40000004100 */
[C---:B------:R-:W-:Y:S01]  /*a6a0*/  FMUL R21, R78.reuse, R25 ;  /* 0x000000194e157220 */ /* 0x040fe20000400000 */
[----:B------:R-:W-:Y:S01]  /*a6b0*/  HADD2.F32 R106, -RZ, R107.H1_H1 ;  /* 0x3000006bff6a7230 */ /* 0x000fe20000004100 */
[----:B------:R-:W-:Y:S01]  /*a6c0*/  F2FP.F16.F32.PACK_AB R17, R23, R18 ;  /* 0x000000121711723e */ /* 0x000fe200000000ff */
[C---:B------:R-:W-:Y:S01]  /*a6d0*/  FFMA R20, R81.reuse, R101, R20 ;  /* 0x0000006551147223 */ /* 0x040fe20000000014 */
        /* <DEDUP_REMOVED lines=16> */
[--C-:B------:R-:W-:Y:S01]  /*a7e0*/  HADD2.F32 R109, -RZ, R114.reuse.H0_H0 ;  /* 0x20000072ff6d7230 */ /* 0x100fe20000004100 */
[----:B------:R1:W-:Y:S01]  /*a7f0*/  STS.128 [R177+0xc400], R16 ;  /* 0x00c40010b1007388 */ /* 0x0003e20000000c00 */
        /* <DEDUP_REMOVED lines=69> */
[C---:B------:R-:W-:Y:S01]  /*ac50*/  FFMA R45, R81.reuse, R128, R45 ;  /* 0x00000080512d7223 */ /* 0x040fe2000000002d */
[C---:B------:R-:W-:Y:S01]  /*ac60*/  FMUL R46, R78.reuse, R50 ;  /* 0x000000324e2e7220 */ /* 0x040fe20000400000 */
[--C-:B------:R-:W-:Y:S02]  /*ac70*/  HADD2.F32 R129, -RZ, R136.reuse.H0_H0 ;  /* 0x20000088ff817230 */ /* 0x100fe40000004100 */
[C---:B------:R-:W-:Y:S01]  /*ac80*/  FMUL R51, R78.reuse, R51 ;  /* 0x000000334e337220 */ /* 0x040fe20000400000 */
[----:B------:R-:W-:Y:S02]  /*ac90*/  HADD2.F32 R132, -RZ, R136.H1_H1 ;  /* 0x30000088ff847230 */ /* 0x000fe40000004100 */
[C---:B------:R-:W-:Y:S01]  /*aca0*/  FMUL R48, R78.reuse, R52 ;  /* 0x000000344e307220 */ /* 0x040fe20000400000 */
[--C-:B------:R-:W-:Y:S02]  /*acb0*/  HADD2.F32 R131, -RZ, R137.reuse.H0_H0 ;  /* 0x20000089ff837230 */ /* 0x100fe40000004100 */
[C---:B------:R-:W-:Y:S01]  /*acc0*/  FMUL R49, R78.reuse, R53 ;  /* 0x000000354e317220 */ /* 0x040fe20000400000 */
[C---:B------:R-:W-:Y:S01]  /*acd0*/  FFMA R46, R81.reuse, R127, R46 ;  /* 0x0000007f512e7223 */ /* 0x040fe2000000002e */
[----:B------:R-:W-:Y:S02]  /*ace0*/  HADD2.F32 R134, -RZ, R137.H1_H1 ;  /* 0x30000089ff867230 */ /* 0x000fe40000004100 */
[C---:B------:R-:W-:Y:S01]  /*acf0*/  FMUL R50, R78.reuse, R54 ;  /* 0x000000364e327220 */ /* 0x040fe20000400000 */
[C---:B------:R-:W-:Y:S01]  /*ad00*/  FFMA R51, R81.reuse, R130, R51 ;  /* 0x0000008251337223 */ /* 0x040fe20000000033 */
        /* <DEDUP_REMOVED lines=11> */
[----:B------:R-:W-:Y:S01]  /*adc0*/  FFMA R55, R81, R134, R55 ;  /* 0x0000008651377223 */ /* 0x000fe20000000037 */
[--C-:B------:R-:W-:Y:S02]  /*add0*/  HADD2.F32 R137, -RZ, R144.reuse.H0_H0 ;  /* 0x20000090ff897230 */ /* 0x100fe40000004100 */
[C---:B------:R-:W-:Y:S01]  /*ade0*/  FMUL R59, R78.reuse, R59 ;  /* 0x0000003b4e3b7220 */ /* 0x040fe20000400000 */
[----:B------:R-:W-:Y:S01]  /*adf0*/  F2FP.F16.F32.PACK_AB R42, R45, R44 ;  /* 0x0000002c2d2a723e */ /* 0x000fe200000000ff */
[----:B------:R-:W-:Y:S01]  /*ae00*/  FFMA R52, R81, R133, R52 ;  /* 0x0000008551347223 */ /* 0x000fe20000000034 */
[----:B------:R-:W-:Y:S01]  /*ae10*/  F2FP.F16.F32.PACK_AB R43, R51, R46 ;  /* 0x0000002e332b723e */ /* 0x000fe200000000ff */
[----:B------:R-:W-:Y:S02]  /*ae20*/  HADD2.F32 R140, -RZ, R144.H1_H1 ;  /* 0x30000090ff8c7230 */ /* 0x000fe40000004100 */
[C---:B------:R-:W-:Y:S01]  /*ae30*/  FMUL R56, R78.reuse, R60 ;  /* 0x0000003c4e387220 */ /* 0x040fe20000400000 */
[C---:B------:R-:W-:Y:S01]  /*ae40*/  FFMA R53, R81.reuse, R136, R53 ;  /* 0x0000008851357223 */ /* 0x040fe20000000035 */
[--C-:B------:R-:W-:Y:S01]  /*ae50*/  HADD2.F32 R139, -RZ, R145.reuse.H0_H0 ;  /* 0x20000091ff8b7230 */ /* 0x100fe20000004100 */
[----:B------:R1:W-:Y:S01]  /*ae60*/  STS.128 [R183+0xc400], R40 ;  /* 0x00c40028b7007388 */ /* 0x0003e20000000c00 */
        /* <DEDUP_REMOVED lines=15> */
[----:B------:R-:W-:Y:S02]  /*af60*/  HADD2.F32 R146, -RZ, R147.H1_H1 ;  /* 0x30000093ff927230 */ /* 0x000fe40000004100 */
[C---:B------:R-:W-:Y:S01]  /*af70*/  FMUL R62, R78.reuse, R66 ;  /* 0x000000424e3e7220 */ /* 0x040fe20000400000 */
[----:B------:R-:W-:Y:S01]  /*af80*/  F2FP.F16.F32.PACK_AB R49, R55, R50 ;  /* 0x000000323731723e */ /* 0x000fe200000000ff */
        /* <DEDUP_REMOVED lines=31> */
.L_x_141:
[----:B------:R-:W-:Y:S05]  /*b180*/  BSYNC.RECONVERGENT B0 ;  /* 0x0000000000007941 */ /* 0x000fea0003800200 */
.L_x_140:
[----:B------:R-:W-:Y:S01]  /*b190*/  BAR.SYNC.DEFER_BLOCKING 0x1, 0x80 ;  /* 0x0042000000007b1d */ /* 0x000fe20000010000 */
[----:B------:R-:W-:Y:S01]  /*b1a0*/  UISETP.NE.AND UP0, UPT, UR49, -0x4, UPT ;  /* 0xfffffffc3100788c */ /* 0x000fe2000bf05270 */
[----:B------:R-:W-:Y:S08]  /*b1b0*/  IADD3 R76, PT, PT, R76, 0x1, RZ ;  /* 0x000000014c4c7810 */ /* 0x000ff00007ffe0ff */
[----:B------:R-:W-:Y:S05]  /*b1c0*/  BRA.U !UP0, `(.L_x_142) ;  /* 0x0000000108287547 */ /* 0x000fea000b800000 */
[----:B------:R-:W-:Y:S01]  /*b1d0*/  ISETP.NE.AND P0, PT, R176, RZ, PT ;  /* 0x000000ffb000720c */ /* 0x000fe20003f05270 */
[----:B------:R-:W-:Y:S01]  /*b1e0*/  IMAD.U32 R3, RZ, RZ, UR51 ;  /* 0x00000033ff037e24 */ /* 0x000fe2000f8e00ff */
[----:B------:R-:W-:Y:S01]  /*b1f0*/  UIADD3 UR51, UPT, UPT, UR51, 0x1, URZ ;  /* 0x0000000133337890 */ /* 0x000fe2000fffe0ff */
[----:B------:R-:W-:Y:S03]  /*b200*/  IMAD.U32 R0, RZ, RZ, UR37 ;  /* 0x00000025ff007e24 */ /* 0x000fe6000f8e00ff */
[----:B------:R-:W-:Y:S04]  /*b210*/  UISETP.NE.AND UP0, UPT, UR51, 0x4, UPT ;  /* 0x000000043300788c */ /* 0x000fe8000bf05270 */
[----:B------:R-:W-:Y:S03]  /*b220*/  USEL UR51, UR51, URZ, UP0 ;  /* 0x000000ff33337287 */ /* 0x000fe60008000000 */
[----:B------:R-:W-:Y:S05]  /*b230*/  @P0 LEA R3, R3, UR48, 0x3 ;  /* 0x0000003003030c11 */ /* 0x000fea000f8e18ff */
[----:B------:R-:W-:Y:S05]  /*b240*/  @P0 VIADD R3, R3, 0x70 ;  /* 0x0000007003030836 */ /* 0x000fea0000000000 */
[----:B------:R-:W-:Y:S04]  /*b250*/  @P0 PRMT R0, R0, 0x654, R3 ;  /* 0x0000065400000816 */ /* 0x000fe80000000003 */
[----:B------:R2:W-:Y:S03]  /*b260*/  @P0 SYNCS.ARRIVE.TRANS64.RED.A1T0 RZ, [R0+URZ], RZ ;  /* 0x000000ff00ff09a7 */ /* 0x0005e600081004ff */
.L_x_142:
[----:B------:R-:W-:Y:S01]  /*b270*/  ISETP.NE.AND P2, PT, R171, RZ, PT ;  /* 0x000000ffab00720c */ /* 0x000fe20003f45270 */
[----:B------:R-:W-:Y:S01]  /*b280*/  UIADD3 UR49, UPT, UPT, UR49, 0x4, URZ ;  /* 0x0000000431317890 */ /* 0x000fe2000fffe0ff */
[----:B------:R-:W-:Y:S01]  /*b290*/  ISETP.NE.AND P0, PT, R173, 0x2, PT ;  /* 0x00000002ad00780c */ /* 0x000fe20003f05270 */
[----:B------:R-:W-:Y:S01]  /*b2a0*/  IMAD.IADD R20, R75, 0x1, R154 ;  /* 0x000000014b147824 */ /* 0x000fe200078e029a */
[----:B------:R-:W-:Y:S01]  /*b2b0*/  ISETP.NE.AND P1, PT, R76, 0x2, PT ;  /* 0x000000024c00780c */ /* 0x000fe20003f25270 */
[----:B------:R-:W-:Y:S01]  /*b2c0*/  IMAD.IADD R21, R77, 0x1, R156 ;  /* 0x000000014d157824 */ /* 0x000fe200078e029c */
[----:B--2---:R-:W-:Y:S02]  /*b2d0*/  SEL R0, RZ, 0x1, P0 ;  /* 0x00000001ff007807 */ /* 0x004fe40000000000 */
[----:B------:R-:W-:Y:S02]  /*b2e0*/  SEL R3, RZ, 0x1, P1 ;  /* 0x00000001ff037807 */ /* 0x000fe40000800000 */
[----:B------:R-:W-:Y:S02]  /*b2f0*/  LOP3.LUT R165, R165, R0, RZ, 0x3c, !PT ;  /* 0x00000000a5a57212 */ /* 0x000fe400078e3cff */
[----:B------:R-:W-:Y:S02]  /*b300*/  LOP3.LUT R166, R166, R3, RZ, 0x3c, !PT ;  /* 0x00000003a6a67212 */ /* 0x000fe400078e3cff */
[----:B------:R-:W-:Y:S02]  /*b310*/  @P2 R2UR UR36, R164 ;  /* 0x00000000a42422ca */ /* 0x000fe400000e0000 */
[----:B------:R-:W-:Y:S02]  /*b320*/  SEL R173, R173, RZ, P0 ;  /* 0x000000ffadad7207 */ /* 0x000fe40000000000 */
[----:B------:R-:W-:Y:S01]  /*b330*/  SEL R76, R76, RZ, P1 ;  /* 0x000000ff4c4c7207 */ /* 0x000fe20000800000 */
[----:B------:R-:W-:Y:S10]  /*b340*/  @P2 BRA `(.L_x_143) ;  /* 0xffffffa000102947 */ /* 0x000ff4000383ffff */
[----:B------:R-:W-:-:S09]  /*b350*/  UISETP.NE.AND UP0, UPT, UR50, URZ, UPT ;  /* 0x000000ff3200728c */ /* 0x000fd2000bf05270 */
[----:B------:R-:W-:Y:S05]  /*b360*/  BRA.U !UP0, `(.L_x_144) ;  /* 0x0000000108487547 */ /* 0x000fea000b800000 */
[----:B------:R-:W2:Y:S02]  /*b370*/  LDCU.64 UR4, c[0x0][0x890] ;  /* 0x00011200ff0477ac */ /* 0x000ea40008000a00 */
[----:B--2---:R-:W-:-:S04]  /*b380*/  UISETP.NE.U32.AND UP0, UPT, UR4, URZ, UPT ;  /* 0x000000ff0400728c */ /* 0x004fc8000bf05070 */
[----:B------:R-:W-:-:S09]  /*b390*/  UISETP.NE.AND.EX UP0, UPT, UR5, URZ, UPT, UP0 ;  /* 0x000000ff0500728c */ /* 0x000fd2000bf05300 */
[----:B------:R-:W-:Y:S05]  /*b3a0*/  BRA.U UP0, `(.L_x_145) ;  /* 0x00000001000c7547 */ /* 0x000fea000b800000 */
[----:B------:R-:W-:-:S13]  /*b3b0*/  FSETP.NEU.AND P0, PT, R81, RZ, PT ;  /* 0x000000ff5100720b */ /* 0x000fda0003f0d000 */
[----:B------:R-:W-:Y:S05]  /*b3c0*/  @!P0 EXIT ;  /* 0x000000000000894d */ /* 0x000fea0003800000 */
[----:B------:R-:W-:Y:S05]  /*b3d0*/  BRA `(.L_x_144) ;  /* 0x00000000002c7947 */ /* 0x000fea0003800000 */
.L_x_145:
[----:B------:R-:W-:Y:S01]  /*b3e0*/  ISETP.NE.AND P0, PT, R172, RZ, PT ;  /* 0x000000ffac00720c */ /* 0x000fe20003f05270 */
[----:B------:R-:W-:-:S12]  /*b3f0*/  BSSY.RECONVERGENT B0, `(.L_x_144) ;  /* 0x0000009000007945 */ /* 0x000fd80003800200 */
[----:B------:R-:W-:Y:S05]  /*b400*/  @P0 BRA `(.L_x_146) ;  /* 0x0000000000140947 */ /* 0x000fea0003800000 */
[----:B------:R-:W2:Y:S02]  /*b410*/  LDCU.64 UR4, c[0x0][0x888] ;  /* 0x00011100ff0477ac */ /* 0x000ea40008000a00 */
[----:B--2---:R-:W-:-:S04]  /*b420*/  ISETP.NE.U32.AND P0, PT, RZ, UR4, PT ;  /* 0x00000004ff007c0c */ /* 0x004fc8000bf05070 */
[----:B------:R-:W-:-:S13]  /*b430*/  ISETP.NE.AND.EX P0, PT, RZ, UR5, PT, P0 ;  /* 0x00000005ff007c0c */ /* 0x000fda000bf05300 */
[----:B------:R-:W-:Y:S05]  /*b440*/  @!P0 EXIT ;  /* 0x000000000000894d */ /* 0x000fea0003800000 */
[----:B------:R-:W-:Y:S05]  /*b450*/  BRA `(.L_x_147) ;  /* 0x0000000000087947 */ /* 0x000fea0003800000 */
.L_x_146:
[----:B------:R-:W-:-:S13]  /*b460*/  FSETP.NEU.AND P0, PT, R81, RZ, PT ;  /* 0x000000ff5100720b */ /* 0x000fda0003f0d000 */
[----:B------:R-:W-:Y:S05]  /*b470*/  @!P0 EXIT ;  /* 0x000000000000894d */ /* 0x000fea0003800000 */
.L_x_147:
[----:B------:R-:W-:Y:S05]  /*b480*/  BSYNC.RECONVERGENT B0 ;  /* 0x0000000000007941 */ /* 0x000fea0003800200 */
.L_x_144:
[----:B------:R-:W-:Y:S01]  /*b490*/  ULEA UR4, UR51, UR48, 0x3 ;  /* 0x0000003033047291 */ /* 0x000fe2000f8e18ff */
[----:B------:R-:W-:-:S04]  /*b4a0*/  DEPBAR.LE SB0, 0x0 ;  /* 0x000080000000791a */ /* 0x000fc80000000000 */
[----:B------:R-:W-:-:S04]  /*b4b0*/  UIADD3 UR4, UPT, UPT, UR4, 0x70, URZ ;  /* 0x0000007004047890 */ /* 0x000fc8000fffe0ff */
[----:B------:R-:W-:-:S09]  /*b4c0*/  UPRMT UR4, UR37, 0x654, UR4 ;  /* 0x0000065425047896 */ /* 0x000fd20008000004 */
[----:B------:R-:W-:Y:S01]  /*b4d0*/  SYNCS.ARRIVE.TRANS64.RED.A1T0 RZ, [UR4], RZ ;  /* 0x000000ffffff79a7 */ /* 0x000fe20008100404 */
[----:B------:R-:W-:Y:S05]  /*b4e0*/  EXIT ;  /* 0x000000000000794d */ /* 0x000fea0003800000 */
.L_x_24:
[----:B--2---:R2:W4:Y:S02]  /*b4f0*/  SYNCS.PHASECHK.TRANS64.TRYWAIT P0, [R3+URZ+0xf0], R2 ;  /* 0x0000f002030075a7 */ /* 0x00452400080011ff */
[----:B----4-:R-:W-:Y:S05]  /*b500*/  @!P0 NANOSLEEP.SYNCS 0x989680 ;  /* 0x009896800000895d */ /* 0x010fea0003900000 */
[----:B------:R-:W4:Y:S02]  /*b510*/  @!P0 SYNCS.PHASECHK.TRANS64 P0, [R3+URZ+0xf0], R2 ;  /* 0x0000f002030085a7 */ /* 0x000f2400080010ff */
[----:B----4-:R-:W-:Y:S05]  /*b520*/  @!P0 BRA `(.L_x_24) ;  /* 0xfffffffc00f08947 */ /* 0x010fea000383ffff */
[----:B------:R-:W-:Y:S05]  /*b530*/  BRA `(.L_x_148) ;  /* 0xffffff6000ac7947 */ /* 0x000fea000383ffff */
.L_x_27:
[----:B-1----:R-:W-:-:S07]  /*b540*/  MOV R2, UR33 ;  /* 0x0000002100027c02 */ /* 0x002fce0008000f00 */
.L_x_149:
[----:B-1----:R1:W2:Y:S02]  /*b550*/  SYNCS.PHASECHK.TRANS64.TRYWAIT P0, [R2+URZ+0x28], R5 ;  /* 0x00002805020075a7 */ /* 0x0022a400080011ff */
[----:B--2---:R-:W-:Y:S05]  /*b560*/  @!P0 NANOSLEEP.SYNCS 0x989680 ;  /* 0x009896800000895d */ /* 0x004fea0003900000 */
[----:B------:R-:W2:Y:S02]  /*b570*/  @!P0 SYNCS.PHASECHK.TRANS64 P0, [R2+URZ+0x28], R5 ;  /* 0x00002805020085a7 */ /* 0x000ea400080010ff */
[----:B--2---:R-:W-:Y:S05]  /*b580*/  @!P0 BRA `(.L_x_149) ;  /* 0xfffffffc00f08947 */ /* 0x004fea000383ffff */
[----:B------:R-:W-:Y:S05]  /*b590*/  BRA `(.L_x_26) ;  /* 0xffffff6400107947 */ /* 0x000fea000383ffff */
.L_x_34:
[----:B-1----:R-:W-:-:S07]  /*b5a0*/  MOV R2, UR17 ;  /* 0x0000001100027c02 */ /* 0x002fce0008000f00 */
.L_x_150:
[----:B-1----:R1:W2:Y:S02]  /*b5b0*/  SYNCS.PHASECHK.TRANS64.TRYWAIT P0, [R2+URZ+0x28], R5 ;  /* 0x00002805020075a7 */ /* 0x0022a400080011ff */
[----:B--2---:R-:W-:Y:S05]  /*b5c0*/  @!P0 NANOSLEEP.SYNCS 0x989680 ;  /* 0x009896800000895d */ /* 0x004fea0003900000 */
[----:B------:R-:W2:Y:S02]  /*b5d0*/  @!P0 SYNCS.PHASECHK.TRANS64 P0, [R2+URZ+0x28], R5 ;  /* 0x00002805020085a7 */ /* 0x000ea400080010ff */
[----:B--2---:R-:W-:Y:S05]  /*b5e0*/  @!P0 BRA `(.L_x_150) ;  /* 0xfffffffc00f08947 */ /* 0x004fea000383ffff */
[----:B------:R-:W-:Y:S05]  /*b5f0*/  BRA `(.L_x_33) ;  /* 0xffffff6400c87947 */ /* 0x000fea000383ffff */
.L_x_39:
[----:B-1----:R1:W2:Y:S02]  /*b600*/  SYNCS.PHASECHK.TRANS64.TRYWAIT P0, [R2+URZ+0xa0], R3 ;  /* 0x0000a003020075a7 */ /* 0x0022a400080011ff */
[----:B--2---:R-:W-:Y:S05]  /*b610*/  @!P0 NANOSLEEP.SYNCS 0x989680 ;  /* 0x009896800000895d */ /* 0x004fea0003900000 */
[----:B------:R-:W2:Y:S02]  /*b620*/  @!P0 SYNCS.PHASECHK.TRANS64 P0, [R2+URZ+0xa0], R3 ;  /* 0x0000a003020085a7 */ /* 0x000ea400080010ff */
[----:B--2---:R-:W-:Y:S05]  /*b630*/  @!P0 BRA `(.L_x_39) ;  /* 0xfffffffc00f08947 */ /* 0x004fea000383ffff */
[----:B------:R-:W-:Y:S05]  /*b640*/  BRA `(.L_x_151) ;  /* 0xffffff6800687947 */ /* 0x000fea000383ffff */
.L_x_43:
[----:B---3--:R-:W-:-:S07]  /*b650*/  MOV R0, UR4 ;  /* 0x0000000400007c02 */ /* 0x008fce0008000f00 */
.L_x_152:
[----:B-1----:R1:W2:Y:S02]  /*b660*/  SYNCS.PHASECHK.TRANS64.TRYWAIT P0, [R0+URZ], R3 ;  /* 0x00000003000075a7 */ /* 0x0022a400080011ff */
[----:B--2---:R-:W-:Y:S05]  /*b670*/  @!P0 NANOSLEEP.SYNCS 0x989680 ;  /* 0x009896800000895d */ /* 0x004fea0003900000 */
[----:B------:R-:W2:Y:S02]  /*b680*/  @!P0 SYNCS.PHASECHK.TRANS64 P0, [R0+URZ], R3 ;  /* 0x00000003000085a7 */ /* 0x000ea400080010ff */
[----:B--2---:R-:W-:Y:S05]  /*b690*/  @!P0 BRA `(.L_x_152) ;  /* 0xfffffffc00f08947 */ /* 0x004fea000383ffff */
[----:B------:R-:W-:Y:S05]  /*b6a0*/  BRA `(.L_x_153) ;  /* 0xffffff6c00d87947 */ /* 0x000fea000383ffff */
.L_x_44:
[----:B---3--:R-:W-:-:S07]  /*b6b0*/  MOV R0, UR4 ;  /* 0x0000000400007c02 */ /* 0x008fce0008000f00 */
.L_x_154:
[----:B-1----:R1:W2:Y:S02]  /*b6c0*/  SYNCS.PHASECHK.TRANS64.TRYWAIT P0, [R0+URZ], R3 ;  /* 0x00000003000075a7 */ /* 0x0022a400080011ff */
[----:B--2---:R-:W-:Y:S05]  /*b6d0*/  @!P0 NANOSLEEP.SYNCS 0x989680 ;  /* 0x009896800000895d */ /* 0x004fea0003900000 */
[----:B------:R-:W2:Y:S02]  /*b6e0*/  @!P0 SYNCS.PHASECHK.TRANS64 P0, [R0+URZ], R3 ;  /* 0x00000003000085a7 */ /* 0x000ea400080010ff */
[----:B--2---:R-:W-:Y:S05]  /*b6f0*/  @!P0 BRA `(.L_x_154) ;  /* 0xfffffffc00f08947 */ /* 0x004fea000383ffff */
[----:B------:R-:W-:Y:S05]  /*b700*/  BRA `(.L_x_155) ;  /* 0xffffff6c00e47947 */ /* 0x000fea000383ffff */
.L_x_45:
[----:B---3--:R-:W-:-:S07]  /*b710*/  MOV R0, UR4 ;  /* 0x0000000400007c02 */ /* 0x008fce0008000f00 */
.L_x_156:
[----:B-1----:R1:W2:Y:S02]  /*b720*/  SYNCS.PHASECHK.TRANS64.TRYWAIT P0, [R0+URZ], R3 ;  /* 0x00000003000075a7 */ /* 0x0022a400080011ff */
[----:B--2---:R-:W-:Y:S05]  /*b730*/  @!P0 NANOSLEEP.SYNCS 0x989680 ;  /* 0x009896800000895d */ /* 0x004fea0003900000 */
[----:B------:R-:W2:Y:S02]  /*b740*/  @!P0 SYNCS.PHASECHK.TRANS64 P0, [R0+URZ], R3 ;  /* 0x00000003000085a7 */ /* 0x000ea400080010ff */
[----:B--2---:R-:W-:Y:S05]  /*b750*/  @!P0 BRA `(.L_x_156) ;  /* 0xfffffffc00f08947 */ /* 0x004fea000383ffff */
[----:B------:R-:W-:Y:S05]  /*b760*/  BRA `(.L_x_157) ;  /* 0xffffff6c00f07947 */ /* 0x000fea000383ffff */
.L_x_46:
[----:B---3--:R-:W-:-:S07]  /*b770*/  MOV R0, UR4 ;  /* 0x0000000400007c02 */ /* 0x008fce0008000f00 */
.L_x_158:
[----:B-1----:R1:W2:Y:S02]  /*b780*/  SYNCS.PHASECHK.TRANS64.TRYWAIT P0, [R0+URZ], R3 ;  /* 0x00000003000075a7 */ /* 0x0022a400080011ff */
[----:B--2---:R-:W-:Y:S05]  /*b790*/  @!P0 NANOSLEEP.SYNCS 0x989680 ;  /* 0x009896800000895d */ /* 0x004fea0003900000 */
[----:B------:R-:W2:Y:S02]  /*b7a0*/  @!P0 SYNCS.PHASECHK.TRANS64 P0, [R0+URZ], R3 ;  /* 0x00000003000085a7 */ /* 0x000ea400080010ff */
[----:B--2---:R-:W-:Y:S05]  /*b7b0*/  @!P0 BRA `(.L_x_158) ;  /* 0xfffffffc00f08947 */ /* 0x004fea000383ffff */
[----:B------:R-:W-:Y:S05]  /*b7c0*/  BRA `(.L_x_159) ;  /* 0xffffff6c00fc7947 */ /* 0x000fea000383ffff */
.L_x_49:
[----:B-1----:R1:W2:Y:S02]  /*b7d0*/  SYNCS.PHASECHK.TRANS64.TRYWAIT P0, [R0+URZ+0xe0], R5 ;  /* 0x0000e005000075a7 */ /* 0x0022a400080011ff */
[----:B--2---:R-:W-:Y:S05]  /*b7e0*/  @!P0 NANOSLEEP.SYNCS 0x989680 ;  /* 0x009896800000895d */ /* 0x004fea0003900000 */
[----:B------:R-:W2:Y:S02]  /*b7f0*/  @!P0 SYNCS.PHASECHK.TRANS64 P0, [R0+URZ+0xe0], R5 ;  /* 0x0000e005000085a7 */ /* 0x000ea400080010ff */
[----:B--2---:R-:W-:Y:S05]  /*b800*/  @!P0 BRA `(.L_x_49) ;  /* 0xfffffffc00f08947 */ /* 0x004fea000383ffff */
[----:B------:R-:W-:Y:S05]  /*b810*/  BRA `(.L_x_160) ;  /* 0xffffff70005c7947 */ /* 0x000fea000383ffff */
.L_x_50:
[----:B------:R-:W-:-:S07]  /*b820*/  MOV R0, UR5 ;  /* 0x0000000500007c02 */ /* 0x000fce0008000f00 */
.L_x_161:
[----:B-1----:R1:W2:Y:S02]  /*b830*/  SYNCS.PHASECHK.TRANS64.TRYWAIT P0, [R0+URZ+0xb0], R7 ;  /* 0x0000b007000075a7 */ /* 0x0022a400080011ff */
[----:B--2---:R-:W-:Y:S05]  /*b840*/  @!P0 NANOSLEEP.SYNCS 0x989680 ;  /* 0x009896800000895d */ /* 0x004fea0003900000 */
[----:B------:R-:W2:Y:S02]  /*b850*/  @!P0 SYNCS.PHASECHK.TRANS64 P0, [R0+URZ+0xb0], R7 ;  /* 0x0000b007000085a7 */ /* 0x000ea400080010ff */
[----:B--2---:R-:W-:Y:S05]  /*b860*/  @!P0 BRA `(.L_x_161) ;  /* 0xfffffffc00f08947 */ /* 0x004fea000383ffff */
[----:B------:R-:W-:Y:S05]  /*b870*/  BRA `(.L_x_162) ;  /* 0xffffff70006c7947 */ /* 0x000fea000383ffff */
.L_x_51:
[----:B-1----:R1:W2:Y:S02]  /*b880*/  SYNCS.PHASECHK.TRANS64.TRYWAIT P1, [R0+URZ+0xa0], R5 ;  /* 0x0000a005000075a7 */ /* 0x0022a400080211ff */
[----:B--2---:R-:W-:Y:S05]  /*b890*/  @!P1 NANOSLEEP.SYNCS 0x989680 ;  /* 0x009896800000995d */ /* 0x004fea0003900000 */
[----:B------:R-:W2:Y:S02]  /*b8a0*/  @!P1 SYNCS.PHASECHK.TRANS64 P1, [R0+URZ+0xa0], R5 ;  /* 0x0000a005000095a7 */ /* 0x000ea400080210ff */
[----:B--2---:R-:W-:Y:S05]  /*b8b0*/  @!P1 BRA `(.L_x_51) ;  /* 0xfffffffc00f09947 */ /* 0x004fea000383ffff */
[----:B------:R-:W-:Y:S05]  /*b8c0*/  BRA `(.L_x_163) ;  /* 0xffffff70009c7947 */ /* 0x000fea000383ffff */
.L_x_54:
[----:B------:R-:W-:-:S07]  /*b8d0*/  MOV R0, UR5 ;  /* 0x0000000500007c02 */ /* 0x000fce0008000f00 */
.L_x_164:
[----:B-1----:R1:W2:Y:S02]  /*b8e0*/  SYNCS.PHASECHK.TRANS64.TRYWAIT P0, [R0+URZ+0xb0], R3 ;  /* 0x0000b003000075a7 */ /* 0x0022a400080011ff */
[----:B--2---:R-:W-:Y:S05]  /*b8f0*/  @!P0 NANOSLEEP.SYNCS 0x989680 ;  /* 0x009896800000895d */ /* 0x004fea0003900000 */
[----:B------:R-:W2:Y:S02]  /*b900*/  @!P0 SYNCS.PHASECHK.TRANS64 P0, [R0+URZ+0xb0], R3 ;  /* 0x0000b003000085a7 */ /* 0x000ea400080010ff */
[----:B--2---:R-:W-:Y:S05]  /*b910*/  @!P0 BRA `(.L_x_164) ;  /* 0xfffffffc00f08947 */ /* 0x004fea000383ffff */
[----:B------:R-:W-:Y:S05]  /*b920*/  BRA `(.L_x_53) ;  /* 0xffffff7000f07947 */ /* 0x000fea000383ffff */
.L_x_63:
[----:B-1----:R-:W-:-:S04]  /*b930*/  MOV R4, UR6 ;  /* 0x0000000600047c02 */ /* 0x002fc80008000f00 */
[----:B------:R1:W2:Y:S03]  /*b940*/  SYNCS.PHASECHK.TRANS64.TRYWAIT P0, [R4+URZ+0x8], R5 ;  /* 0x00000805040075a7 */ /* 0x0002a600080011ff */
[----:B--2---:R-:W-:Y:S05]  /*b950*/  @!P0 NANOSLEEP.SYNCS 0x989680 ;  /* 0x009896800000895d */ /* 0x004fea0003900000 */
[----:B------:R-:W2:Y:S02]  /*b960*/  @!P0 SYNCS.PHASECHK.TRANS64 P0, [R4+URZ+0x8], R5 ;  /* 0x00000805040085a7 */ /* 0x000ea400080010ff */
[----:B--2---:R-:W-:Y:S05]  /*b970*/  @!P0 BRA `(.L_x_63) ;  /* 0xfffffffc00ec8947 */ /* 0x004fea000383ffff */
[----:B------:R-:W-:Y:S05]  /*b980*/  BRA `(.L_x_62) ;  /* 0xffffff7400a47947 */ /* 0x000fea000383ffff */
.L_x_65:
[----:B------:R-:W-:Y:S01]  /*b990*/  BSSY B0, `(.L_x_165) ;  /* 0x0000006000007945 */ /* 0x000fe20003800000 */
[----:B------:R-:W-:-:S07]  /*b9a0*/  MOV R15, 0xffffffff ;  /* 0xffffffff000f7802 */ /* 0x000fce0000000f00 */
[----:B-1---5:R-:W-:Y:S05]  /*b9b0*/  WARPSYNC.COLLECTIVE R15, `(.L_x_166) ;  /* 0x000000000f0c7348 */ /* 0x022fea0003c00000 */
[----:B------:R-:W-:Y:S02]  /*b9c0*/  ELECT P6, UR79, PT ;  /* 0x00000000004f782f */ /* 0x000fe400038c0000 */
[----:B------:R-:W-:Y:S01]  /*b9d0*/  MOV R14, UR79 ;  /* 0x0000004f000e7c02 */ /* 0x000fe20008000f00 */
[----:B-1---5:R-:W-:Y:S10]  /*b9e0*/  ENDCOLLECTIVE ;  /* 0x000000000000791b */ /* 0x022ff40003800000 */
.L_x_166:
[----:B------:R-:W-:Y:S05]  /*b9f0*/  BSYNC B0 ;  /* 0x0000000000007941 */ /* 0x000fea0003800000 */
.L_x_165:
[----:B------:R-:W-:Y:S05]  /*ba00*/  BRA `(.L_x_167) ;  /* 0xffffff7400d47947 */ /* 0x000fea000383ffff */
.L_x_67:
[----:B-1----:R-:W-:-:S04]  /*ba10*/  MOV R2, UR6 ;  /* 0x0000000600027c02 */ /* 0x002fc80008000f00 */
[----:B------:R1:W2:Y:S03]  /*ba20*/  SYNCS.PHASECHK.TRANS64.TRYWAIT P0, [R2+URZ+0x8], R3 ;  /* 0x00000803020075a7 */ /* 0x0002a600080011ff */
[----:B--2---:R-:W-:Y:S05]  /*ba30*/  @!P0 NANOSLEEP.SYNCS 0x989680 ;  /* 0x009896800000895d */ /* 0x004fea0003900000 */
[----:B------:R-:W2:Y:S02]  /*ba40*/  @!P0 SYNCS.PHASECHK.TRANS64 P0, [R2+URZ+0x8], R3 ;  /* 0x00000803020085a7 */ /* 0x000ea400080010ff */
[----:B--2---:R-:W-:Y:S05]  /*ba50*/  @!P0 BRA `(.L_x_67) ;  /* 0xfffffffc00ec8947 */ /* 0x004fea000383ffff */
[----:B------:R-:W-:Y:S05]  /*ba60*/  BRA `(.L_x_66) ;  /* 0xffffff7400d87947 */ /* 0x000fea000383ffff */
.L_x_68:
[----:B-1----:R1:W2:Y:S02]  /*ba70*/  SYNCS.PHASECHK.TRANS64.TRYWAIT P0, [R0+URZ+0xa0], R5 ;  /* 0x0000a005000075a7 */ /* 0x0022a400080011ff */
[----:B--2---:R-:W-:Y:S05]  /*ba80*/  @!P0 NANOSLEEP.SYNCS 0x989680 ;  /* 0x009896800000895d */ /* 0x004fea0003900000 */
[----:B------:R-:W2:Y:S02]  /*ba90*/  @!P0 SYNCS.PHASECHK.TRANS64 P0, [R0+URZ+0xa0], R5 ;  /* 0x0000a005000085a7 */ /* 0x000ea400080010ff */
[----:B--2---:R-:W-:Y:S05]  /*baa0*/  @!P0 BRA `(.L_x_68) ;  /* 0xfffffffc00f08947 */ /* 0x004fea000383ffff */
[----:B------:R-:W-:Y:S05]  /*bab0*/  BRA `(.L_x_168) ;  /* 0xffffff7800c47947 */ /* 0x000fea000383ffff */
.L_x_70:
[----:B------:R-:W-:-:S07]  /*bac0*/  MOV R0, UR9 ;  /* 0x0000000900007c02 */ /* 0x000fce0008000f00 */
.L_x_169:
[----:B-1----:R1:W2:Y:S02]  /*bad0*/  SYNCS.PHASECHK.TRANS64.TRYWAIT P0, [R0+URZ+0xd0], R5 ;  /* 0x0000d005000075a7 */ /* 0x0022a400080011ff */
[----:B--2---:R-:W-:Y:S05]  /*bae0*/  @!P0 NANOSLEEP.SYNCS 0x989680 ;  /* 0x009896800000895d */ /* 0x004fea0003900000 */
[----:B------:R-:W2:Y:S02]  /*baf0*/  @!P0 SYNCS.PHASECHK.TRANS64 P0, [R0+URZ+0xd0], R5 ;  /* 0x0000d005000085a7 */ /* 0x000ea400080010ff */
[----:B--2---:R-:W-:Y:S05]  /*bb00*/  @!P0 BRA `(.L_x_169) ;  /* 0xfffffffc00f08947 */ /* 0x004fea000383ffff */
[----:B------:R-:W-:Y:S05]  /*bb10*/  BRA `(.L_x_170) ;  /* 0xffffff7c00107947 */ /* 0x000fea000383ffff */
.L_x_73:
[----:B------:R-:W-:Y:S07]  /*bb20*/  MOV R0, UR8 ;  /* 0x0000000800007c02 */ /* 0x000fee0008000f00 */
.L_x_171:
[----:B-1----:R1:W2:Y:S02]  /*bb30*/  SYNCS.PHASECHK.TRANS64.TRYWAIT P0, [R0+URZ], R5 ;  /* 0x00000005000075a7 */ /* 0x0022a400080011ff */
[----:B--2---:R-:W-:Y:S05]  /*bb40*/  @!P0 NANOSLEEP.SYNCS 0x989680 ;  /* 0x009896800000895d */ /* 0x004fea0003900000 */
[----:B------:R-:W2:Y:S02]  /*bb50*/  @!P0 SYNCS.PHASECHK.TRANS64 P0, [R0+URZ], R5 ;  /* 0x00000005000085a7 */ /* 0x000ea400080010ff */
[----:B--2---:R-:W-:Y:S05]  /*bb60*/  @!P0 BRA `(.L_x_171) ;  /* 0xfffffffc00f08947 */ /* 0x004fea000383ffff */
[----:B------:R-:W-:Y:S05]  /*bb70*/  BRA `(.L_x_72) ;  /* 0xffffff7c00247947 */ /* 0x000fea000383ffff */
.L_x_77:
[----:B-1----:R-:W-:-:S07]  /*bb80*/  MOV R0, UR5 ;  /* 0x0000000500007c02 */ /* 0x002fce0008000f00 */
.L_x_172:
[----:B-1----:R1:W2:Y:S02]  /*bb90*/  SYNCS.PHASECHK.TRANS64.TRYWAIT P0, [R0+URZ], R3 ;  /* 0x00000003000075a7 */ /* 0x0022a400080011ff */
[----:B--2---:R-:W-:Y:S05]  /*bba0*/  @!P0 NANOSLEEP.SYNCS 0x989680 ;  /* 0x009896800000895d */ /* 0x004fea0003900000 */
[----:B------:R-:W2:Y:S02]  /*bbb0*/  @!P0 SYNCS.PHASECHK.TRANS64 P0, [R0+URZ], R3 ;  /* 0x00000003000085a7 */ /* 0x000ea400080010ff */
[----:B--2---:R-:W-:Y:S05]  /*bbc0*/  @!P0 BRA `(.L_x_172) ;  /* 0xfffffffc00f08947 */ /* 0x004fea000383ffff */
[----:B------:R-:W-:Y:S05]  /*bbd0*/  BRA `(.L_x_173) ;  /* 0xffffff8000187947 */ /* 0x000fea000383ffff */
.L_x_80:
[----:B------:R-:W-:-:S07]  /*bbe0*/  MOV R0, UR7 ;  /* 0x0000000700007c02 */ /* 0x000fce0008000f00 */
.L_x_174:
[----:B-1----:R1:W2:Y:S02]  /*bbf0*/  SYNCS.PHASECHK.TRANS64.TRYWAIT P1, [R0+URZ+0x100], R3 ;  /* 0x00010003000075a7 */ /* 0x0022a400080211ff */
[----:B--2---:R-:W-:Y:S05]  /*bc00*/  @!P1 NANOSLEEP.SYNCS 0x989680 ;  /* 0x009896800000995d */ /* 0x004fea0003900000 */
[----:B------:R-:W2:Y:S02]  /*bc10*/  @!P1 SYNCS.PHASECHK.TRANS64 P1, [R0+URZ+0x100], R3 ;  /* 0x00010003000095a7 */ /* 0x000ea400080210ff */
[----:B--2---:R-:W-:Y:S05]  /*bc20*/  @!P1 BRA `(.L_x_174) ;  /* 0xfffffffc00f09947 */ /* 0x004fea000383ffff */
[----:B------:R-:W-:Y:S05]  /*bc30*/  BRA `(.L_x_175) ;  /* 0xffffff8000647947 */ /* 0x000fea000383ffff */
.L_x_85:
[----:B--2---:R2:W4:Y:S02]  /*bc40*/  SYNCS.PHASECHK.TRANS64.TRYWAIT P0, [R0+URZ+0xa0], R3 ;  /* 0x0000a003000075a7 */ /* 0x00452400080011ff */
[----:B----4-:R-:W-:Y:S05]  /*bc50*/  @!P0 NANOSLEEP.SYNCS 0x989680 ;  /* 0x009896800000895d */ /* 0x010fea0003900000 */
[----:B------:R-:W4:Y:S02]  /*bc60*/  @!P0 SYNCS.PHASECHK.TRANS64 P0, [R0+URZ+0xa0], R3 ;  /* 0x0000a003000085a7 */ /* 0x000f2400080010ff */
[----:B----4-:R-:W-:Y:S05]  /*bc70*/  @!P0 BRA `(.L_x_85) ;  /* 0xfffffffc00f08947 */ /* 0x010fea000383ffff */
[----:B------:R-:W-:Y:S05]  /*bc80*/  BRA `(.L_x_176) ;  /* 0xffffff8400787947 */ /* 0x000fea000383ffff */
.L_x_88:
[----:B------:R-:W-:Y:S07]  /*bc90*/  MOV R0, UR7 ;  /* 0x0000000700007c02 */ /* 0x000fee0008000f00 */
.L_x_177:
[----:B--2---:R2:W4:Y:S02]  /*bca0*/  SYNCS.PHASECHK.TRANS64.TRYWAIT P0, [R0+URZ+0x98], R3 ;  /* 0x00009803000075a7 */ /* 0x00452400080011ff */
[----:B----4-:R-:W-:Y:S05]  /*bcb0*/  @!P0 NANOSLEEP.SYNCS 0x989680 ;  /* 0x009896800000895d */ /* 0x010fea0003900000 */
[----:B------:R-:W4:Y:S02]  /*bcc0*/  @!P0 SYNCS.PHASECHK.TRANS64 P0, [R0+URZ+0x98], R3 ;  /* 0x00009803000085a7 */ /* 0x000f2400080010ff */
[----:B----4-:R-:W-:Y:S05]  /*bcd0*/  @!P0 BRA `(.L_x_177) ;  /* 0xfffffffc00f08947 */ /* 0x010fea000383ffff */
[----:B------:R-:W-:Y:S05]  /*bce0*/  BRA `(.L_x_87) ;  /* 0xffffff8800587947 */ /* 0x000fea000383ffff */
.L_x_91:
[----:B------:R-:W-:Y:S07]  /*bcf0*/  MOV R3, UR7 ;  /* 0x0000000700037c02 */ /* 0x000fee0008000f00 */
.L_x_178:
[----:B-1----:R1:W2:Y:S02]  /*bd00*/  SYNCS.PHASECHK.TRANS64.TRYWAIT P0, [R3+URZ+0x70], R12 ;  /* 0x0000700c030075a7 */ /* 0x0022a400080011ff */
[----:B--2---:R-:W-:Y:S05]  /*bd10*/  @!P0 NANOSLEEP.SYNCS 0x989680 ;  /* 0x009896800000895d */ /* 0x004fea0003900000 */
[----:B------:R-:W2:Y:S02]  /*bd20*/  @!P0 SYNCS.PHASECHK.TRANS64 P0, [R3+URZ+0x70], R12 ;  /* 0x0000700c030085a7 */ /* 0x000ea400080010ff */
[----:B--2---:R-:W-:Y:S05]  /*bd30*/  @!P0 BRA `(.L_x_178) ;  /* 0xfffffffc00f08947 */ /* 0x004fea000383ffff */
[----:B------:R-:W-:Y:S05]  /*bd40*/  BRA `(.L_x_179) ;  /* 0xffffff8800d07947 */ /* 0x000fea000383ffff */
.L_x_92:
[----:B-1----:R-:W-:Y:S07]  /*bd50*/  MOV R3, UR7 ;  /* 0x0000000700037c02 */ /* 0x002fee0008000f00 */
.L_x_180:
[----:B-1----:R1:W2:Y:S02]  /*bd60*/  SYNCS.PHASECHK.TRANS64.TRYWAIT P0, [R3+URZ+0x78], R12 ;  /* 0x0000780c030075a7 */ /* 0x0022a400080011ff */
[----:B--2---:R-:W-:Y:S05]  /*bd70*/  @!P0 NANOSLEEP.SYNCS 0x989680 ;  /* 0x009896800000895d */ /* 0x004fea0003900000 */
[----:B------:R-:W2:Y:S02]  /*bd80*/  @!P0 SYNCS.PHASECHK.TRANS64 P0, [R3+URZ+0x78], R12 ;  /* 0x0000780c030085a7 */ /* 0x000ea400080010ff */
[----:B--2---:R-:W-:Y:S05]  /*bd90*/  @!P0 BRA `(.L_x_180) ;  /* 0xfffffffc00f08947 */ /* 0x004fea000383ffff */
[----:B------:R-:W-:Y:S05]  /*bda0*/  BRA `(.L_x_181) ;  /* 0xffffff8c000c7947 */ /* 0x000fea000383ffff */
.L_x_93:
[----:B-1----:R-:W-:Y:S07]  /*bdb0*/  MOV R3, UR7 ;  /* 0x0000000700037c02 */ /* 0x002fee0008000f00 */
.L_x_182:
[----:B-1----:R1:W2:Y:S02]  /*bdc0*/  SYNCS.PHASECHK.TRANS64.TRYWAIT P0, [R3+URZ+0x80], R12 ;  /* 0x0000800c030075a7 */ /* 0x0022a400080011ff */
[----:B--2---:R-:W-:Y:S05]  /*bdd0*/  @!P0 NANOSLEEP.SYNCS 0x989680 ;  /* 0x009896800000895d */ /* 0x004fea0003900000 */
[----:B------:R-:W2:Y:S02]  /*bde0*/  @!P0 SYNCS.PHASECHK.TRANS64 P0, [R3+URZ+0x80], R12 ;  /* 0x0000800c030085a7 */ /* 0x000ea400080010ff */
[----:B--2---:R-:W-:Y:S05]  /*bdf0*/  @!P0 BRA `(.L_x_182) ;  /* 0xfffffffc00f08947 */ /* 0x004fea000383ffff */
[----:B------:R-:W-:Y:S05]  /*be00*/  BRA `(.L_x_183) ;  /* 0xffffff8c00547947 */ /* 0x000fea000383ffff */
.L_x_94:
[----:B------:R-:W-:Y:S07]  /*be10*/  MOV R3, UR7 ;  /* 0x0000000700037c02 */ /* 0x000fee0008000f00 */
.L_x_184:
[----:B-1----:R1:W2:Y:S02]  /*be20*/  SYNCS.PHASECHK.TRANS64.TRYWAIT P0, [R3+URZ+0x88], R12 ;  /* 0x0000880c030075a7 */ /* 0x0022a400080011ff */
[----:B--2---:R-:W-:Y:S05]  /*be30*/  @!P0 NANOSLEEP.SYNCS 0x989680 ;  /* 0x009896800000895d */ /* 0x004fea0003900000 */
[----:B------:R-:W2:Y:S02]  /*be40*/  @!P0 SYNCS.PHASECHK.TRANS64 P0, [R3+URZ+0x88], R12 ;  /* 0x0000880c030085a7 */ /* 0x000ea400080010ff */
[----:B--2---:R-:W-:Y:S05]  /*be50*/  @!P0 BRA `(.L_x_184) ;  /* 0xfffffffc00f08947 */ /* 0x004fea000383ffff */
[----:B------:R-:W-:Y:S05]  /*be60*/  BRA `(.L_x_185) ;  /* 0xffffff8c00dc7947 */ /* 0x000fea000383ffff */
.L_x_96:
[----:B------:R-:W-:-:S07]  /*be70*/  MOV R0, UR7 ;  /* 0x0000000700007c02 */ /* 0x000fce0008000f00 */
.L_x_186:
[----:B-1----:R1:W4:Y:S02]  /*be80*/  SYNCS.PHASECHK.TRANS64.TRYWAIT P0, [R0+URZ+0x70], R3 ;  /* 0x00007003000075a7 */ /* 0x00232400080011ff */
[----:B----4-:R-:W-:Y:S05]  /*be90*/  @!P0 NANOSLEEP.SYNCS 0x989680 ;  /* 0x009896800000895d */ /* 0x010fea0003900000 */
[----:B------:R-:W4:Y:S02]  /*bea0*/  @!P0 SYNCS.PHASECHK.TRANS64 P0, [R0+URZ+0x70], R3 ;  /* 0x00007003000085a7 */ /* 0x000f2400080010ff */
[----:B----4-:R-:W-:Y:S05]  /*beb0*/  @!P0 BRA `(.L_x_186) ;  /* 0xfffffffc00f08947 */ /* 0x010fea000383ffff */
[----:B------:R-:W-:Y:S05]  /*bec0*/  BRA `(.L_x_187) ;  /* 0xffffff90004c7947 */ /* 0x000fea000383ffff */
.L_x_97:
[----:B-1----:R-:W-:-:S07]  /*bed0*/  MOV R0, UR7 ;  /* 0x0000000700007c02 */ /* 0x002fce0008000f00 */
.L_x_188:
[----:B-1----:R1:W4:Y:S02]  /*bee0*/  SYNCS.PHASECHK.TRANS64.TRYWAIT P0, [R0+URZ+0x78], R3 ;  /* 0x00007803000075a7 */ /* 0x00232400080011ff */
[----:B----4-:R-:W-:Y:S05]  /*bef0*/  @!P0 NANOSLEEP.SYNCS 0x989680 ;  /* 0x009896800000895d */ /* 0x010fea0003900000 */
[----:B------:R-:W4:Y:S02]  /*bf00*/  @!P0 SYNCS.PHASECHK.TRANS64 P0, [R0+URZ+0x78], R3 ;  /* 0x00007803000085a7 */ /* 0x000f2400080010ff */
[----:B----4-:R-:W-:Y:S05]  /*bf10*/  @!P0 BRA `(.L_x_188) ;  /* 0xfffffffc00f08947 */ /* 0x010fea000383ffff */
[----:B------:R-:W-:Y:S05]  /*bf20*/  BRA `(.L_x_189) ;  /* 0xffffff90003c7947 */ /* 0x000fea000383ffff */
.L_x_98:
[----:B-1----:R-:W-:-:S07]  /*bf30*/  MOV R0, UR7 ;  /* 0x0000000700007c02 */ /* 0x002fce0008000f00 */
.L_x_190:
[----:B-1----:R1:W4:Y:S02]  /*bf40*/  SYNCS.PHASECHK.TRANS64.TRYWAIT P0, [R0+URZ+0x80], R3 ;  /* 0x00008003000075a7 */ /* 0x00232400080011ff */
[----:B----4-:R-:W-:Y:S05]  /*bf50*/  @!P0 NANOSLEEP.SYNCS 0x989680 ;  /* 0x009896800000895d */ /* 0x010fea0003900000 */
[----:B------:R-:W4:Y:S02]  /*bf60*/  @!P0 SYNCS.PHASECHK.TRANS64 P0, [R0+URZ+0x80], R3 ;  /* 0x00008003000085a7 */ /* 0x000f2400080010ff */
[----:B----4-:R-:W-:Y:S05]  /*bf70*/  @!P0 BRA `(.L_x_190) ;  /* 0xfffffffc00f08947 */ /* 0x010fea000383ffff */
[----:B------:R-:W-:Y:S05]  /*bf80*/  BRA `(.L_x_191) ;  /* 0xffffff90002c7947 */ /* 0x000fea000383ffff */
.L_x_100:
[----:B--2---:R2:W3:Y:S02]  /*bf90*/  SYNCS.PHASECHK.TRANS64.TRYWAIT P0, [R0+URZ+0xa0], R3 ;  /* 0x0000a003000075a7 */ /* 0x0044e400080011ff */
[----:B---3--:R-:W-:Y:S05]  /*bfa0*/  @!P0 NANOSLEEP.SYNCS 0x989680 ;  /* 0x009896800000895d */ /* 0x008fea0003900000 */
[----:B------:R-:W3:Y:S02]  /*bfb0*/  @!P0 SYNCS.PHASECHK.TRANS64 P0, [R0+URZ+0xa0], R3 ;  /* 0x0000a003000085a7 */ /* 0x000ee400080010ff */
[----:B---3--:R-:W-:Y:S05]  /*bfc0*/  @!P0 BRA `(.L_x_100) ;  /* 0xfffffffc00f08947 */ /* 0x008fea000383ffff */
[----:B------:R-:W-:Y:S05]  /*bfd0*/  BRA `(.L_x_192) ;  /* 0xffffff9400007947 */ /* 0x000fea000383ffff */
.L_x_111:
[----:B-1----:R-:W-:Y:S04]  /*bfe0*/  MOV R3, UR48 ;  /* 0x0000003000037c02 */ /* 0x002fe80008000f00 */
[----:B------:R1:W3:Y:S03]  /*bff0*/  SYNCS.PHASECHK.TRANS64.TRYWAIT P1, [R3+URZ+0x50], R4 ;  /* 0x00005004030075a7 */ /* 0x0002e600080211ff */
[----:B---3--:R-:W-:Y:S05]  /*c000*/  @!P1 NANOSLEEP.SYNCS 0x989680 ;  /* 0x009896800000995d */ /* 0x008fea0003900000 */
[----:B------:R-:W3:Y:S02]  /*c010*/  @!P1 SYNCS.PHASECHK.TRANS64 P1, [R3+URZ+0x50], R4 ;  /* 0x00005004030095a7 */ /* 0x000ee400080210ff */
[----:B---3--:R-:W-:Y:S05]  /*c020*/  @!P1 BRA `(.L_x_111) ;  /* 0xfffffffc00ec9947 */ /* 0x008fea000383ffff */
[----:B------:R-:W-:Y:S05]  /*c030*/  BRA `(.L_x_110) ;  /* 0xffffffa000547947 */ /* 0x000fea000383ffff */
.L_x_113:
[----:B-1----:R1:W4:Y:S02]  /*c040*/  SYNCS.PHASECHK.TRANS64.TRYWAIT P0, [R179+URZ+0xc0], R0 ;  /* 0x0000c000b30075a7 */ /* 0x00232400080011ff */
[----:B----4-:R-:W-:Y:S05]  /*c050*/  @!P0 NANOSLEEP.SYNCS 0x989680 ;  /* 0x009896800000895d */ /* 0x010fea0003900000 */
[----:B------:R-:W4:Y:S02]  /*c060*/  @!P0 SYNCS.PHASECHK.TRANS64 P0, [R179+URZ+0xc0], R0 ;  /* 0x0000c000b30085a7 */ /* 0x000f2400080010ff */
[----:B----4-:R-:W-:Y:S05]  /*c070*/  @!P0 BRA `(.L_x_113) ;  /* 0xfffffffc00f08947 */ /* 0x010fea000383ffff */
[----:B------:R-:W-:Y:S05]  /*c080*/  BRA `(.L_x_112) ;  /* 0xffffffa000b47947 */ /* 0x000fea000383ffff */
.L_x_122:
[----:B--2---:R2:W3:Y:S02]  /*c090*/  SYNCS.PHASECHK.TRANS64.TRYWAIT P0, [R3+URZ+0x50], R0 ;  /* 0x00005000030075a7 */ /* 0x0044e400080011ff */
[----:B---3--:R-:W-:Y:S05]  /*c0a0*/  @!P0 NANOSLEEP.SYNCS 0x989680 ;  /* 0x009896800000895d */ /* 0x008fea0003900000 */
[----:B------:R-:W3:Y:S02]  /*c0b0*/  @!P0 SYNCS.PHASECHK.TRANS64 P0, [R3+URZ+0x50], R0 ;  /* 0x00005000030085a7 */ /* 0x000ee400080010ff */
[----:B---3--:R-:W-:Y:S05]  /*c0c0*/  @!P0 BRA `(.L_x_122) ;  /* 0xfffffffc00f08947 */ /* 0x008fea000383ffff */
[----:B------:R-:W-:Y:S05]  /*c0d0*/  BRA `(.L_x_121) ;  /* 0xffffffb4007c7947 */ /* 0x000fea000383ffff */
.L_x_130:
[----:B--2---:R2:W3:Y:S02]  /*c0e0*/  SYNCS.PHASECHK.TRANS64.TRYWAIT P0, [R0+URZ+0x50], R7 ;  /* 0x00005007000075a7 */ /* 0x0044e400080011ff */
[----:B---3--:R-:W-:Y:S05]  /*c0f0*/  @!P0 NANOSLEEP.SYNCS 0x989680 ;  /* 0x009896800000895d */ /* 0x008fea0003900000 */
[----:B------:R-:W3:Y:S02]  /*c100*/  @!P0 SYNCS.PHASECHK.TRANS64 P0, [R0+URZ+0x50], R7 ;  /* 0x00005007000085a7 */ /* 0x000ee400080010ff */
[----:B---3--:R-:W-:Y:S05]  /*c110*/  @!P0 BRA `(.L_x_130) ;  /* 0xfffffffc00f08947 */ /* 0x008fea000383ffff */
[----:B------:R-:W-:Y:S05]  /*c120*/  BRA `(.L_x_129) ;  /* 0xffffffc800707947 */ /* 0x000fea000383ffff */
.L_x_138:
[----:B-1----:R1:W2:Y:S02]  /*c130*/  SYNCS.PHASECHK.TRANS64.TRYWAIT P0, [R3+URZ+0x50], R0 ;  /* 0x00005000030075a7 */ /* 0x0022a400080011ff */
[----:B--2---:R-:W-:Y:S05]  /*c140*/  @!P0 NANOSLEEP.SYNCS 0x989680 ;  /* 0x009896800000895d */ /* 0x004fea0003900000 */
[----:B------:R-:W2:Y:S02]  /*c150*/  @!P0 SYNCS.PHASECHK.TRANS64 P0, [R3+URZ+0x50], R0 ;  /* 0x00005000030085a7 */ /* 0x000ea400080010ff */
[----:B--2---:R-:W-:Y:S05]  /*c160*/  @!P0 BRA `(.L_x_138) ;  /* 0xfffffffc00f08947 */ /* 0x004fea000383ffff */
[----:B------:R-:W-:Y:S05]  /*c170*/  BRA `(.L_x_137) ;  /* 0xffffffdc00647947 */ /* 0x000fea000383ffff */
        .weak           $__internal_0_$__cuda_sm10x_tcgen05_guardrail_trap_col_being_dealloced_not_returned_by_alloc
        .type           $__internal_0_$__cuda_sm10x_tcgen05_guardrail_trap_col_being_dealloced_not_returned_by_alloc,@function
        .size           $__internal_0_$__cuda_sm10x_tcgen05_guardrail_trap_col_being_dealloced_not_returned_by_alloc,($__internal_1_$__cuda_sm10x_tcgen05_guardrail_trap_phase_invalid_during_alloc - $__internal_0_$__cuda_sm10x_tcgen05_guardrail_trap_col_being_dealloced_not_returned_by_alloc)
$__internal_0_$__cuda_sm10x_tcgen05_guardrail_trap_col_being_dealloced_not_returned_by_alloc:
[----:B------:R-:W-:Y:S05]  /*c180*/  BPT.TRAP 0x1 ;  /* 0x000000040000795c */ /* 0x000fea0000300000 */
[----:B------:R-:W-:-:S04]  /*c190*/  HFMA2 R3, -RZ, RZ, 0, 0 ;  /* 0x00000000ff037431 */ /* 0x000fc800000001ff */
[----:B------:R-:W-:Y:S05]  /*c1a0*/  RET.REL.NODEC R2 `(_ZN7cutlass13device_kernelINS_4gemm6kernel13GemmUniversalIN4cute5tupleIJiiiiEEENS1_10collective13CollectiveMmaINS1_35MainloopSm100TmaUmmaWarpSpecializedILi5ELi2ELi2ENS5_IJNS4_1CILi2EEENSA_ILi1EEESC_EEEEENS5_IJNSA_ILi256EEESF_NSA_ILi64EEEEEENS_6half_tENS5_IJlSC_lEEESI_SJ_NS4_8TiledMMAINS4_8MMA_AtomIJNS4_26SM100_MMA_F16BF16_2x1SM_SSISI_SI_fLi256ELi256ELNS4_4UMMA5MajorE0ELSO_0ELNSN_7ScaleInE0ELSP_0EEEEEENS4_6LayoutINS5_IJSC_SC_SC_EEENS5_IJNSA_ILi0EEESU_SU_EEEEENS5_IJNS4_10UnderscoreESX_SX_EEEEENS4_18SM100_TMA_2SM_LOADENS4_14ComposedLayoutINS4_7SwizzleILi3ELi4ELi3EEENS4_18smem_ptr_flag_bitsILi16EEENSS_INS5_IJNSA_ILi8EEESG_EEENS5_IJSG_SC_EEEEEEEvNS4_8identityES10_S1A_vS1B_EENS_8epilogue10collective18CollectiveEpilogueINS1D_23Sm100TmaWarpSpecializedILi4ELi2ELi64ELb1ELb0EEEJNS5_IJNSA_ILi128EEESF_SG_EEENS5_IJNSS_IS1I_SC_EENSS_ISG_SC_EEEEESI_SJ_SI_SJ_NS1D_6fusion15FusionCallbacksIS1H_NS1N_17LinearCombinationISI_fSI_fLNS_15FloatRoundStyleE2EEES1J_S1M_JEEENS4_5SM1004TMEM4LOAD26SM100_TMEM_LOAD_32dp32b64xENS4_13SM90_TMA_LOADES1A_NS4_39AutoVectorizingCopyWithAssumedAlignmentILi128EEENS4_14SM90_TMA_STOREES1A_S1Z_S1Z_EEEvvEEEEvNT_6ParamsE) ;  /* 0xffffff3c02947950 */ /* 0x000fea0003c3ffff */
        .weak           $__internal_1_$__cuda_sm10x_tcgen05_guardrail_trap_phase_invalid_during_alloc
        .type           $__internal_1_$__cuda_sm10x_tcgen05_guardrail_trap_phase_invalid_during_alloc,@function
        .size           $__internal_1_$__cuda_sm10x_tcgen05_guardrail_trap_phase_invalid_during_alloc,($__internal_2_$__cuda_sm10x_tcgen05_guardrail_trap_unallocated_columns_being_dealloced - $__internal_1_$__cuda_sm10x_tcgen05_guardrail_trap_phase_invalid_during_alloc)
$__internal_1_$__cuda_sm10x_tcgen05_guardrail_trap_phase_invalid_during_alloc:
[----:B------:R-:W-:Y:S05]  /*c1b0*/  BPT.TRAP 0x1 ;  /* 0x000000040000795c */ /* 0x000fea0000300000 */
[----:B------:R-:W-:-:S04]  /*c1c0*/  MOV R3, 0x0 ;  /* 0x0000000000037802 */ /* 0x000fc80000000f00 */
[----:B------:R-:W-:Y:S05]  /*c1d0*/  RET.REL.NODEC R2 `(_ZN7cutlass13device_kernelINS_4gemm6kernel13GemmUniversalIN4cute5tupleIJiiiiEEENS1_10collective13CollectiveMmaINS1_35MainloopSm100TmaUmmaWarpSpecializedILi5ELi2ELi2ENS5_IJNS4_1CILi2EEENSA_ILi1EEESC_EEEEENS5_IJNSA_ILi256EEESF_NSA_ILi64EEEEEENS_6half_tENS5_IJlSC_lEEESI_SJ_NS4_8TiledMMAINS4_8MMA_AtomIJNS4_26SM100_MMA_F16BF16_2x1SM_SSISI_SI_fLi256ELi256ELNS4_4UMMA5MajorE0ELSO_0ELNSN_7ScaleInE0ELSP_0EEEEEENS4_6LayoutINS5_IJSC_SC_SC_EEENS5_IJNSA_ILi0EEESU_SU_EEEEENS5_IJNS4_10UnderscoreESX_SX_EEEEENS4_18SM100_TMA_2SM_LOADENS4_14ComposedLayoutINS4_7SwizzleILi3ELi4ELi3EEENS4_18smem_ptr_flag_bitsILi16EEENSS_INS5_IJNSA_ILi8EEESG_EEENS5_IJSG_SC_EEEEEEEvNS4_8identityES10_S1A_vS1B_EENS_8epilogue10collective18CollectiveEpilogueINS1D_23Sm100TmaWarpSpecializedILi4ELi2ELi64ELb1ELb0EEEJNS5_IJNSA_ILi128EEESF_SG_EEENS5_IJNSS_IS1I_SC_EENSS_ISG_SC_EEEEESI_SJ_SI_SJ_NS1D_6fusion15FusionCallbacksIS1H_NS1N_17LinearCombinationISI_fSI_fLNS_15FloatRoundStyleE2EEES1J_S1M_JEEENS4_5SM1004TMEM4LOAD26SM100_TMEM_LOAD_32dp32b64xENS4_13SM90_TMA_LOADES1A_NS4_39AutoVectorizingCopyWithAssumedAlignmentILi128EEENS4_14SM90_TMA_STOREES1A_S1Z_S1Z_EEEvvEEEEvNT_6ParamsE) ;  /* 0xffffff3c02887950 */ /* 0x000fea0003c3ffff */
        .weak           $__internal_2_$__cuda_sm10x_tcgen05_guardrail_trap_unallocated_columns_being_dealloced
        .type           $__internal_2_$__cuda_sm10x_tcgen05_guardrail_trap_unallocated_columns_being_dealloced,@function
        .size           $__internal_2_$__cuda_sm10x_tcgen05_guardrail_trap_unallocated_columns_being_dealloced,(.L_x_194 - $__internal_2_$__cuda_sm10x_tcgen05_guardrail_trap_unallocated_columns_being_dealloced)
$__internal_2_$__cuda_sm10x_tcgen05_guardrail_trap_unallocated_columns_being_dealloced:
[----:B------:R-:W-:Y:S05]  /*c1e0*/  BPT.TRAP 0x1 ;  /* 0x000000040000795c */ /* 0x000fea0000300000 */
[----:B------:R-:W-:-:S04]  /*c1f0*/  HFMA2 R3, -RZ, RZ, 0, 0 ;  /* 0x00000000ff037431 */ /* 0x000fc800000001ff */
[----:B------:R-:W-:Y:S05]  /*c200*/  RET.REL.NODEC R2 `(_ZN7cutlass13device_kernelINS_4gemm6kernel13GemmUniversalIN4cute5tupleIJiiiiEEENS1_10collective13CollectiveMmaINS1_35MainloopSm100TmaUmmaWarpSpecializedILi5ELi2ELi2ENS5_IJNS4_1CILi2EEENSA_ILi1EEESC_EEEEENS5_IJNSA_ILi256EEESF_NSA_ILi64EEEEEENS_6half_tENS5_IJlSC_lEEESI_SJ_NS4_8TiledMMAINS4_8MMA_AtomIJNS4_26SM100_MMA_F16BF16_2x1SM_SSISI_SI_fLi256ELi256ELNS4_4UMMA5MajorE0ELSO_0ELNSN_7ScaleInE0ELSP_0EEEEEENS4_6LayoutINS5_IJSC_SC_SC_EEENS5_IJNSA_ILi0EEESU_SU_EEEEENS5_IJNS4_10UnderscoreESX_SX_EEEEENS4_18SM100_TMA_2SM_LOADENS4_14ComposedLayoutINS4_7SwizzleILi3ELi4ELi3EEENS4_18smem_ptr_flag_bitsILi16EEENSS_INS5_IJNSA_ILi8EEESG_EEENS5_IJSG_SC_EEEEEEEvNS4_8identityES10_S1A_vS1B_EENS_8epilogue10collective18CollectiveEpilogueINS1D_23Sm100TmaWarpSpecializedILi4ELi2ELi64ELb1ELb0EEEJNS5_IJNSA_ILi128EEESF_SG_EEENS5_IJNSS_IS1I_SC_EENSS_ISG_SC_EEEEESI_SJ_SI_SJ_NS1D_6fusion15FusionCallbacksIS1H_NS1N_17LinearCombinationISI_fSI_fLNS_15FloatRoundStyleE2EEES1J_S1M_JEEENS4_5SM1004TMEM4LOAD26SM100_TMEM_LOAD_32dp32b64xENS4_13SM90_TMA_LOADES1A_NS4_39AutoVectorizingCopyWithAssumedAlignmentILi128EEENS4_14SM90_TMA_STOREES1A_S1Z_S1Z_EEEvvEEEEvNT_6ParamsE) ;  /* 0xffffff3c027c7950 */ /* 0x000fea0003c3ffff */
.L_x_193:
[----:B------:R-:W-:-:S00]  /*c210*/  BRA `(.L_x_193) ;  /* 0xfffffffc00fc7947 */ /* 0x000fc0000383ffff */
[----:B------:R-:W-:-:S00]  /*c220*/  NOP ;  /* 0x0000000000007918 */ /* 0x000fc00000000000 */
        /* <DEDUP_REMOVED lines=13> */
.L_x_194:


//--------------------- .nv.global.init           --------------------------
	.section	.nv.global.init,"aw",@progbits
.nv.global.init:
	.type		$str$27,@object
	.size		$str$27,($str$28 - $str$27)
$str$27:
        /*0000*/ 	.byte	0x28, 0x61, 0x64, 0x64, 0x72, 0x65, 0x73, 0x73, 0x20, 0x26, 0x20, 0x6d, 0x61, 0x73, 0x6b, 0x29
        /*0010*/ 	.byte	0x20, 0x3d, 0x3d, 0x20, 0x30, 0x00
	.type		$str$28,@object
	.size		$str$28,($str$26 - $str$28)
$str$28:
        /*0016*/ 	.byte	0x2f, 0x74, 0x6d, 0x70, 0x2f, 0x63, 0x75, 0x74, 0x6c, 0x61, 0x73, 0x73, 0x5f, 0x73, 0x77, 0x65
        /*0026*/ 	.byte	0x65, 0x70, 0x5f, 0x73, 0x72, 0x63, 0x2f, 0x69, 0x6e, 0x63, 0x6c, 0x75, 0x64, 0x65, 0x2f, 0x63
        /*0036*/ 	.byte	0x75, 0x74, 0x65, 0x2f, 0x70, 0x6f, 0x69, 0x6e, 0x74, 0x65, 0x72, 0x5f, 0x66, 0x6c, 0x61, 0x67
        /*0046*/ 	.byte	0x67, 0x65, 0x64, 0x2e, 0x68, 0x70, 0x70, 0x00
	.type		$str$26,@object
	.size		$str$26,($str$25 - $str$26)
$str$26:
        /*004e*/ 	.byte	0x2f, 0x74, 0x6d, 0x70, 0x2f, 0x63, 0x75, 0x74, 0x6c, 0x61, 0x73, 0x73, 0x5f, 0x73, 0x77, 0x65
        /*005e*/ 	.byte	0x65, 0x70, 0x5f, 0x73, 0x72, 0x63, 0x2f, 0x69, 0x6e, 0x63, 0x6c, 0x75, 0x64, 0x65, 0x2f, 0x63
        /*006e*/ 	.byte	0x75, 0x74, 0x65, 0x2f, 0x61, 0x74, 0x6f, 0x6d, 0x2f, 0x63, 0x6f, 0x70, 0x79, 0x5f, 0x74, 0x72
        /*007e*/ 	.byte	0x61, 0x69, 0x74, 0x73, 0x5f, 0x73, 0x6d, 0x31, 0x30, 0x30, 0x2e, 0x68, 0x70, 0x70, 0x00
	.type		$str$25,@object
	.size		$str$25,(__unnamed_1 - $str$25)
$str$25:
        /*008d*/ 	.byte	0x28, 0x28, 0x75, 0x69, 0x6e, 0x74, 0x33, 0x32, 0x5f, 0x74, 0x28, 0x74, 0x68, 0x72, 0x65, 0x61
        /*009d*/ 	.byte	0x64, 0x49, 0x64, 0x78, 0x2e, 0x78, 0x29, 0x20, 0x2f, 0x20, 0x33, 0x32, 0x29, 0x20, 0x25, 0x20
        /*00ad*/ 	.byte	0x34, 0x29, 0x20, 0x3d, 0x3d, 0x20, 0x28, 0x28, 0x28, 0x74, 0x6d, 0x65, 0x6d, 0x5f, 0x61, 0x64
        /*00bd*/ 	.byte	0x64, 0x72, 0x20, 0x3e, 0x3e, 0x20, 0x31, 0x36, 0x29, 0x20, 0x2f, 0x20, 0x33, 0x32, 0x29, 0x20
        /*00cd*/ 	.byte	0x25, 0x20, 0x34, 0x29, 0x00
	.type		__unnamed_1,@object
	.size		__unnamed_1,(__unnamed_2 - __unnamed_1)
__unnamed_1:
        /*00d2*/ 	.byte	0x61, 0x75, 0x74, 0x6f, 0x20, 0x63, 0x75, 0x74, 0x65, 0x3a, 0x3a, 0x61, 0x73, 0x5f, 0x70, 0x6f
        /* <DEDUP_REMOVED lines=24> */
        /*0262*/ 	.byte	0x3e, 0x3e, 0x3e, 0x3e, 0x5d, 0x00
	.type		__unnamed_2,@object
	.size		__unnamed_2,(.L_2 - __unnamed_2)
__unnamed_2:
        /* <DEDUP_REMOVED lines=43> */
        /*0518*/ 	.byte	0x74, 0x65, 0x3a, 0x3a, 0x43, 0x3c, 0x30, 0x3e, 0x3e, 0x3e, 0x3e, 0x5d, 0x00
.L_2:


//--------------------- .nv.shared._ZN7cutlass13device_kernelINS_4gemm6kernel13GemmUniversalIN4cute5tupleIJiiiiEEENS1_10collective13CollectiveMmaINS1_35MainloopSm100TmaUmmaWarpSpecializedILi5ELi2ELi2ENS5_IJNS4_1CILi2EEENSA_ILi1EEESC_EEEEENS5_IJNSA_ILi256EEESF_NSA_ILi64EEEEEENS_6half_tENS5_IJlSC_lEEESI_SJ_NS4_8TiledMMAINS4_8MMA_AtomIJNS4_26SM100_MMA_F16BF16_2x1SM_SSISI_SI_fLi256ELi256ELNS4_4UMMA5MajorE0ELSO_0ELNSN_7ScaleInE0ELSP_0EEEEEENS4_6LayoutINS5_IJSC_SC_SC_EEENS5_IJNSA_ILi0EEESU_SU_EEEEENS5_IJNS4_10UnderscoreESX_SX_EEEEENS4_18SM100_TMA_2SM_LOADENS4_14ComposedLayoutINS4_7SwizzleILi3ELi4ELi3EEENS4_18smem_ptr_flag_bitsILi16EEENSS_INS5_IJNSA_ILi8EEESG_EEENS5_IJSG_SC_EEEEEEEvNS4_8identityES10_S1A_vS1B_EENS_8epilogue10collective18CollectiveEpilogueINS1D_23Sm100TmaWarpSpecializedILi4ELi2ELi64ELb1ELb0EEEJNS5_IJNSA_ILi128EEESF_SG_EEENS5_IJNSS_IS1I_SC_EENSS_ISG_SC_EEEEESI_SJ_SI_SJ_NS1D_6fusion15FusionCallbacksIS1H_NS1N_17LinearCombinationISI_fSI_fLNS_15FloatRoundStyleE2EEES1J_S1M_JEEENS4_5SM1004TMEM4LOAD26SM100_TMEM_LOAD_32dp32b64xENS4_13SM90_TMA_LOADES1A_NS4_39AutoVectorizingCopyWithAssumedAlignmentILi128EEENS4_14SM90_TMA_STOREES1A_S1Z_S1Z_EEEvvEEEEvNT_6ParamsE --------------------------
	.section	.nv.shared._ZN7cutlass13device_kernelINS_4gemm6kernel13GemmUniversalIN4cute5tupleIJiiiiEEENS1_10collective13CollectiveMmaINS1_35MainloopSm100TmaUmmaWarpSpecializedILi5ELi2ELi2ENS5_IJNS4_1CILi2EEENSA_ILi1EEESC_EEEEENS5_IJNSA_ILi256EEESF_NSA_ILi64EEEEEENS_6half_tENS5_IJlSC_lEEESI_SJ_NS4_8TiledMMAINS4_8MMA_AtomIJNS4_26SM100_MMA_F16BF16_2x1SM_SSISI_SI_fLi256ELi256ELNS4_4UMMA5MajorE0ELSO_0ELNSN_7ScaleInE0ELSP_0EEEEEENS4_6LayoutINS5_IJSC_SC_SC_EEENS5_IJNSA_ILi0EEESU_SU_EEEEENS5_IJNS4_10UnderscoreESX_SX_EEEEENS4_18SM100_TMA_2SM_LOADENS4_14ComposedLayoutINS4_7SwizzleILi3ELi4ELi3EEENS4_18smem_ptr_flag_bitsILi16EEENSS_INS5_IJNSA_ILi8EEESG_EEENS5_IJSG_SC_EEEEEEEvNS4_8identityES10_S1A_vS1B_EENS_8epilogue10collective18CollectiveEpilogueINS1D_23Sm100TmaWarpSpecializedILi4ELi2ELi64ELb1ELb0EEEJNS5_IJNSA_ILi128EEESF_SG_EEENS5_IJNSS_IS1I_SC_EENSS_ISG_SC_EEEEESI_SJ_SI_SJ_NS1D_6fusion15FusionCallbacksIS1H_NS1N_17LinearCombinationISI_fSI_fLNS_15FloatRoundStyleE2EEES1J_S1M_JEEENS4_5SM1004TMEM4LOAD26SM100_TMEM_LOAD_32dp32b64xENS4_13SM90_TMA_LOADES1A_NS4_39AutoVectorizingCopyWithAssumedAlignmentILi128EEENS4_14SM90_TMA_STOREES1A_S1Z_S1Z_EEEvvEEEEvNT_6ParamsE,"aw",@nobits
	.sectionflags	@""
	.align	16
	.zero		1024


//--------------------- .nv.shared.reserved.0     --------------------------
	.section	.nv.shared.reserved.0,"aw",@nobits
	.weak		__nv_reservedSMEM_offset_0_alias
	.size		__nv_reservedSMEM_offset_0_alias, 0, 64
	.other		__nv_reservedSMEM_offset_0_alias,@"STO_CUDA_RESERVED_SHARED STV_DEFAULT"
__nv_reservedSMEM_offset_0_alias:
	.zero		0
.nv.shared.reserved.0:
	.zero		64
	.weak		__nv_reservedSMEM_tcgen05_partition
	.type		__nv_reservedSMEM_tcgen05_partition,@object
	.size		__nv_reservedSMEM_tcgen05_partition,(.L_0 - __nv_reservedSMEM_tcgen05_partition)
__nv_reservedSMEM_tcgen05_partition:
	.zero		32
.L_0:


//--------------------- .nv.global                --------------------------
	.section	.nv.global,"aw",@nobits
.nv.global:
	.type		_ZN39_INTERNAL_9ba1eef8_4_k_cu_30876845_64104cute1_E,@object
	.size		_ZN39_INTERNAL_9ba1eef8_4_k_cu_30876845_64104cute1_E,(_ZN39_INTERNAL_9ba1eef8_4_k_cu_30876845_64104cuda3std3__45__cpo6cbeginE - _ZN39_INTERNAL_9ba1eef8_4_k_cu_30876845_64104cute1_E)
_ZN39_INTERNAL_9ba1eef8_4_k_cu_30876845_64104cute1_E:
	.zero		1
	.type		_ZN39_INTERNAL_9ba1eef8_4_k_cu_30876845_64104cuda3std3__45__cpo6cbeginE,@object
	.size		_ZN39_INTERNAL_9ba1eef8_4_k_cu_30876845_64104cuda3std3__45__cpo6cbeginE,(_ZN39_INTERNAL_9ba1eef8_4_k_cu_30876845_64104cuda3std3__48in_placeE - _ZN39_INTERNAL_9ba1eef8_4_k_cu_30876845_64104cuda3std3__45__cpo6cbeginE)
_ZN39_INTERNAL_9ba1eef8_4_k_cu_30876845_64104cuda3std3__45__cpo6cbeginE:
	.zero		1
	.type		_ZN39_INTERNAL_9ba1eef8_4_k_cu_30876845_64104cuda3std3__48in_placeE,@object
	.size		_ZN39_INTERNAL_9ba1eef8_4_k_cu_30876845_64104cuda3std3__48in_placeE,(_ZN39_INTERNAL_9ba1eef8_4_k_cu_30876845_64104cuda3std6ranges3__45__cpo9iter_moveE - _ZN39_INTERNAL_9ba1eef8_4_k_cu_30876845_64104cuda3std3__48in_placeE)
_ZN39_INTERNAL_9ba1eef8_4_k_cu_30876845_64104cuda3std3__48in_placeE:
	.zero		1
	.type		_ZN39_INTERNAL_9ba1eef8_4_k_cu_30876845_64104cuda3std6ranges3__45__cpo9iter_moveE,@object
	.size		_ZN39_INTERNAL_9ba1eef8_4_k_cu_30876845_64104cuda3std6ranges3__45__cpo9iter_moveE,(_ZN39_INTERNAL_9ba1eef8_4_k_cu_30876845_64104cuda3std3__45__cpo5beginE - _ZN39_INTERNAL_9ba1eef8_4_k_cu_30876845_64104cuda3std6ranges3__45__cpo9iter_moveE)
_ZN39_INTERNAL_9ba1eef8_4_k_cu_30876845_64104cuda3std6ranges3__45__cpo9iter_moveE:
	.zero		1
	.type		_ZN39_INTERNAL_9ba1eef8_4_k_cu_30876845_64104cuda3std3__45__cpo5beginE,@object
	.size		_ZN39_INTERNAL_9ba1eef8_4_k_cu_30876845_64104cuda3std3__45__cpo5beginE,(_ZN39_INTERNAL_9ba1eef8_4_k_cu_30876845_64104cuda3std3__441_GLOBAL__N__9ba1eef8_4_k_cu_30876845_64106ignoreE - _ZN39_INTERNAL_9ba1eef8_4_k_cu_30876845_64104cuda3std3__45__cpo5beginE)
_ZN39_INTERNAL_9ba1eef8_4_k_cu_30876845_64104cuda3std3__45__cpo5beginE:
	.zero		1
	.type		_ZN39_INTERNAL_9ba1eef8_4_k_cu_30876845_64104cuda3std3__441_GLOBAL__N__9ba1eef8_4_k_cu_30876845_64106ignoreE,@object
	.size		_ZN39_INTERNAL_9ba1eef8_4_k_cu_30876845_64104cuda3std3__441_GLOBAL__N__9ba1eef8_4_k_cu_30876845_64106ignoreE,(_ZN39_INTERNAL_9ba1eef8_4_k_cu_30876845_64104cute7productE - _ZN39_INTERNAL_9ba1eef8_4_k_cu_30876845_64104cuda3std3__441_GLOBAL__N__9ba1eef8_4_k_cu_30876845_64106ignoreE)
_ZN39_INTERNAL_9ba1eef8_4_k_cu_30876845_64104cuda3std3__441_GLOBAL__N__9ba1eef8_4_k_cu_30876845_64106ignoreE:
	.zero		1
	.type		_ZN39_INTERNAL_9ba1eef8_4_k_cu_30876845_64104cute7productE,@object
	.size		_ZN39_INTERNAL_9ba1eef8_4_k_cu_30876845_64104cute7productE,(_ZN39_INTERNAL_9ba1eef8_4_k_cu_30876845_64104cuda3std3__45__cpo3endE - _ZN39_INTERNAL_9ba1eef8_4_k_cu_30876845_64104cute7productE)
_ZN39_INTERNAL_9ba1eef8_4_k_cu_30876845_64104cute7productE:
	.zero		1
	.type		_ZN39_INTERNAL_9ba1eef8_4_k_cu_30876845_64104cuda3std3__45__cpo3endE,@object
	.size		_ZN39_INTERNAL_9ba1eef8_4_k_cu_30876845_64104cuda3std3__45__cpo3endE,(_ZN39_INTERNAL_9ba1eef8_4_k_cu_30876845_64104cuda3std3__419piecewise_constructE - _ZN39_INTERNAL_9ba1eef8_4_k_cu_30876845_64104cuda3std3__45__cpo3endE)
_ZN39_INTERNAL_9ba1eef8_4_k_cu_30876845_64104cuda3std3__45__cpo3endE:
	.zero		1
	.type		_ZN39_INTERNAL_9ba1eef8_4_k_cu_30876845_64104cuda3std3__419piecewise_constructE,@object
	.size		_ZN39_INTERNAL_9ba1eef8_4_k_cu_30876845_64104cuda3std3__419piecewise_constructE,(_ZN39_INTERNAL_9ba1eef8_4_k_cu_30876845_64104cuda3std3__45__cpo4cendE - _ZN39_INTERNAL_9ba1eef8_4_k_cu_30876845_64104cuda3std3__419piecewise_constructE)
_ZN39_INTERNAL_9ba1eef8_4_k_cu_30876845_64104cuda3std3__419piecewise_constructE:
	.zero		1
	.type		_ZN39_INTERNAL_9ba1eef8_4_k_cu_30876845_64104cuda3std3__45__cpo4cendE,@object
	.size		_ZN39_INTERNAL_9ba1eef8_4_k_cu_30876845_64104cuda3std3__45__cpo4cendE,(_ZN39_INTERNAL_9ba1eef8_4_k_cu_30876845_64104cuda3std6ranges3__45__cpo4swapE - _ZN39_INTERNAL_9ba1eef8_4_k_cu_30876845_64104cuda3std3__45__cpo4cendE)
_ZN39_INTERNAL_9ba1eef8_4_k_cu_30876845_64104cuda3std3__45__cpo4cendE:
	.zero		1
	.type		_ZN39_INTERNAL_9ba1eef8_4_k_cu_30876845_64104cuda3std6ranges3__45__cpo4swapE,@object
	.size		_ZN39_INTERNAL_9ba1eef8_4_k_cu_30876845_64104cuda3std6ranges3__45__cpo4swapE,(.L_10 - _ZN39_INTERNAL_9ba1eef8_4_k_cu_30876845_64104cuda3std6ranges3__45__cpo4swapE)
_ZN39_INTERNAL_9ba1eef8_4_k_cu_30876845_64104cuda3std6ranges3__45__cpo4swapE:
	.zero		1
.L_10:


//--------------------- .nv.constant0._ZN7cutlass13device_kernelINS_4gemm6kernel13GemmUniversalIN4cute5tupleIJiiiiEEENS1_10collective13CollectiveMmaINS1_35MainloopSm100TmaUmmaWarpSpecializedILi5ELi2ELi2ENS5_IJNS4_1CILi2EEENSA_ILi1EEESC_EEEEENS5_IJNSA_ILi256EEESF_NSA_ILi64EEEEEENS_6half_tENS5_IJlSC_lEEESI_SJ_NS4_8TiledMMAINS4_8MMA_AtomIJNS4_26SM100_MMA_F16BF16_2x1SM_SSISI_SI_fLi256ELi256ELNS4_4UMMA5MajorE0ELSO_0ELNSN_7ScaleInE0ELSP_0EEEEEENS4_6LayoutINS5_IJSC_SC_SC_EEENS5_IJNSA_ILi0EEESU_SU_EEEEENS5_IJNS4_10UnderscoreESX_SX_EEEEENS4_18SM100_TMA_2SM_LOADENS4_14ComposedLayoutINS4_7SwizzleILi3ELi4ELi3EEENS4_18smem_ptr_flag_bitsILi16EEENSS_INS5_IJNSA_ILi8EEESG_EEENS5_IJSG_SC_EEEEEEEvNS4_8identityES10_S1A_vS1B_EENS_8epilogue10collective18CollectiveEpilogueINS1D_23Sm100TmaWarpSpecializedILi4ELi2ELi64ELb1ELb0EEEJNS5_IJNSA_ILi128EEESF_SG_EEENS5_IJNSS_IS1I_SC_EENSS_ISG_SC_EEEEESI_SJ_SI_SJ_NS1D_6fusion15FusionCallbacksIS1H_NS1N_17LinearCombinationISI_fSI_fLNS_15FloatRoundStyleE2EEES1J_S1M_JEEENS4_5SM1004TMEM4LOAD26SM100_TMEM_LOAD_32dp32b64xENS4_13SM90_TMA_LOADES1A_NS4_39AutoVectorizingCopyWithAssumedAlignmentILi128EEENS4_14SM90_TMA_STOREES1A_S1Z_S1Z_EEEvvEEEEvNT_6ParamsE --------------------------
	.section	.nv.constant0._ZN7cutlass13device_kernelINS_4gemm6kernel13GemmUniversalIN4cute5tupleIJiiiiEEENS1_10collective13CollectiveMmaINS1_35MainloopSm100TmaUmmaWarpSpecializedILi5ELi2ELi2ENS5_IJNS4_1CILi2EEENSA_ILi1EEESC_EEEEENS5_IJNSA_ILi256EEESF_NSA_ILi64EEEEEENS_6half_tENS5_IJlSC_lEEESI_SJ_NS4_8TiledMMAINS4_8MMA_AtomIJNS4_26SM100_MMA_F16BF16_2x1SM_SSISI_SI_fLi256ELi256ELNS4_4UMMA5MajorE0ELSO_0ELNSN_7ScaleInE0ELSP_0EEEEEENS4_6LayoutINS5_IJSC_SC_SC_EEENS5_IJNSA_ILi0EEESU_SU_EEEEENS5_IJNS4_10UnderscoreESX_SX_EEEEENS4_18SM100_TMA_2SM_LOADENS4_14ComposedLayoutINS4_7SwizzleILi3ELi4ELi3EEENS4_18smem_ptr_flag_bitsILi16EEENSS_INS5_IJNSA_ILi8EEESG_EEENS5_IJSG_SC_EEEEEEEvNS4_8identityES10_S1A_vS1B_EENS_8epilogue10collective18CollectiveEpilogueINS1D_23Sm100TmaWarpSpecializedILi4ELi2ELi64ELb1ELb0EEEJNS5_IJNSA_ILi128EEESF_SG_EEENS5_IJNSS_IS1I_SC_EENSS_ISG_SC_EEEEESI_SJ_SI_SJ_NS1D_6fusion15FusionCallbacksIS1H_NS1N_17LinearCombinationISI_fSI_fLNS_15FloatRoundStyleE2EEES1J_S1M_JEEENS4_5SM1004TMEM4LOAD26SM100_TMEM_LOAD_32dp32b64xENS4_13SM90_TMA_LOADES1A_NS4_39AutoVectorizingCopyWithAssumedAlignmentILi128EEENS4_14SM90_TMA_STOREES1A_S1Z_S1Z_EEEvvEEEEvNT_6ParamsE,"a",@progbits
	.sectionflags	@""
	.align	4
.nv.constant0._ZN7cutlass13device_kernelINS_4gemm6kernel13GemmUniversalIN4cute5tupleIJiiiiEEENS1_10collective13CollectiveMmaINS1_35MainloopSm100TmaUmmaWarpSpecializedILi5ELi2ELi2ENS5_IJNS4_1CILi2EEENSA_ILi1EEESC_EEEEENS5_IJNSA_ILi256EEESF_NSA_ILi64EEEEEENS_6half_tENS5_IJlSC_lEEESI_SJ_NS4_8TiledMMAINS4_8MMA_AtomIJNS4_26SM100_MMA_F16BF16_2x1SM_SSISI_SI_fLi256ELi256ELNS4_4UMMA5MajorE0ELSO_0ELNSN_7ScaleInE0ELSP_0EEEEEENS4_6LayoutINS5_IJSC_SC_SC_EEENS5_IJNSA_ILi0EEESU_SU_EEEEENS5_IJNS4_10UnderscoreESX_SX_EEEEENS4_18SM100_TMA_2SM_LOADENS4_14ComposedLayoutINS4_7SwizzleILi3ELi4ELi3EEENS4_18smem_ptr_flag_bitsILi16EEENSS_INS5_IJNSA_ILi8EEESG_EEENS5_IJSG_SC_EEEEEEEvNS4_8identityES10_S1A_vS1B_EENS_8epilogue10collective18CollectiveEpilogueINS1D_23Sm100TmaWarpSpecializedILi4ELi2ELi64ELb1ELb0EEEJNS5_IJNSA_ILi128EEESF_SG_EEENS5_IJNSS_IS1I_SC_EENSS_ISG_SC_EEEEESI_SJ_SI_SJ_NS1D_6fusion15FusionCallbacksIS1H_NS1N_17LinearCombinationISI_fSI_fLNS_15FloatRoundStyleE2EEES1J_S1M_JEEENS4_5SM1004TMEM4LOAD26SM100_TMEM_LOAD_32dp32b64xENS4_13SM90_TMA_LOADES1A_NS4_39AutoVectorizingCopyWithAssumedAlignmentILi128EEENS4_14SM90_TMA_STOREES1A_S1Z_S1Z_EEEvvEEEEvNT_6ParamsE:
	.zero		2944


//--------------------- SYMBOLS --------------------------

	.type		.nv.reservedSmem.offset0,@object
	.size		.nv.reservedSmem.offset0,0x4
	.type		.nv.reservedSmem.cap,@object
	.size		.nv.reservedSmem.cap,0x4
	.type		__assertfail,@function
